def matmul_kernel(
    a_ptr,
    b_ptr,
    c_ptr,
    M,
    N,
    K,
    stride_am,
    stride_ak,
    stride_bk,
    stride_bn,
    stride_cm,
    stride_cn,
    BLOCK_M: tl.constexpr,
    BLOCK_N: tl.constexpr,
    BLOCK_K: tl.constexpr,
    GROUP_M: tl.constexpr,
):
    pid = tl.program_id(axis=0)
    num_pid_m = tl.cdiv(M, BLOCK_M)
    num_pid_n = tl.cdiv(N, BLOCK_N)
    num_pid_in_group = GROUP_M * num_pid_n
    group_id = pid // num_pid_in_group
    first_pid_m = group_id * GROUP_M
    group_size_m = min(num_pid_m - first_pid_m, GROUP_M)
    pid_m = first_pid_m + ((pid % num_pid_in_group) % group_size_m)
    pid_n = (pid % num_pid_in_group) // group_size_m

    offs_am = (pid_m * BLOCK_M + tl.arange(0, BLOCK_M)) % M
    offs_bn = (pid_n * BLOCK_N + tl.arange(0, BLOCK_N)) % N
    offs_k = tl.arange(0, BLOCK_K)
    a_ptrs = a_ptr + offs_am[:, None] * stride_am + offs_k[None, :] * stride_ak
    b_ptrs = b_ptr + offs_k[:, None] * stride_bk + offs_bn[None, :] * stride_bn

    acc = tl.zeros((BLOCK_M, BLOCK_N), dtype=tl.float32)
    for kk in range(0, tl.cdiv(K, BLOCK_K)):
        a = tl.load(a_ptrs, mask=offs_k[None, :] < K - kk * BLOCK_K, other=0.0)
        b = tl.load(b_ptrs, mask=offs_k[:, None] < K - kk * BLOCK_K, other=0.0)
        acc = tl.dot(a, b, acc)
        a_ptrs += BLOCK_K * stride_ak
        b_ptrs += BLOCK_K * stride_bk

    c = acc.to(c_ptr.dtype.element_ty)
    offs_cm = pid_m * BLOCK_M + tl.arange(0, BLOCK_M)
    offs_cn = pid_n * BLOCK_N + tl.arange(0, BLOCK_N)
    c_ptrs = c_ptr + offs_cm[:, None] * stride_cm + offs_cn[None, :] * stride_cn
    mask = (offs_cm[:, None] < M) & (offs_cn[None, :] < N)
    tl.store(c_ptrs, c, mask=mask)

# config = {"BLOCK_K": 32, "BLOCK_M": 128, "BLOCK_N": 128, "GROUP_M": 8, "arch": "sm_90", "dtype": "fp8e5m2", "num_ctas": 1, "num_stages": 3, "num_warps": 16}
# arch = sm_90


// ===== COMPILED SASS (sm_90a) =====

	.target	sm_90a

	.elftype	@"ET_EXEC"


//--------------------- .note.nv.tkinfo           --------------------------
	.section	.note.nv.tkinfo,"",@"SHT_NOTE"
	.sectionflags	@"SHF_NOTE_NV_TKINFO"
	.tkinfo
        /*0018*/ 	.word	0x00000002
        /*0030*/ 	.string	""
        /*0030*/ 	.string	"ptxas"
        /*0030*/ 	.string	"Cuda compilation tools, release 13.0, V13.0.88"
        /*0030*/ 	.string	"Build cuda_13.0.r13.0/compiler.36424714_0"
        /*0030*/ 	.string	"-v  -suppress-debug-info  -lineinfo  -arch sm_90a "



//--------------------- .note.nv.cuinfo           --------------------------
	.section	.note.nv.cuinfo,"",@"SHT_NOTE"
	.sectionflags	@"SHF_NOTE_NV_CUINFO"
        /*0018*/ 	.short	0x0002
        /*001a*/ 	.short	0x005a
        /*001c*/ 	.short	0x0082
	.zero		2


//--------------------- .nv.info                  --------------------------
	.section	.nv.info,"",@"SHT_CUDA_INFO"
	.align	4


	//----- nvinfo : EIATTR_REGCOUNT
	.align		4
        /*0000*/ 	.byte	0x04, 0x2f
        /*0002*/ 	.short	(.L_1 - .L_0)
	.align		4
.L_0:
        /*0004*/ 	.word	index@(matmul_kernel)
        /*0008*/ 	.word	0x00000071


	//----- nvinfo : EIATTR_FRAME_SIZE
	.align		4
.L_1:
        /*000c*/ 	.byte	0x04, 0x11
        /*000e*/ 	.short	(.L_3 - .L_2)
	.align		4
.L_2:
        /*0010*/ 	.word	index@(matmul_kernel)
        /*0014*/ 	.word	0x00000000


	//----- nvinfo : EIATTR_MIN_STACK_SIZE
	.align		4
.L_3:
        /*0018*/ 	.byte	0x04, 0x12
        /*001a*/ 	.short	(.L_5 - .L_4)
	.align		4
.L_4:
        /*001c*/ 	.word	index@(matmul_kernel)
        /*0020*/ 	.word	0x00000000
.L_5:


//--------------------- .nv.compat                --------------------------
	.section	.nv.compat,"",@"SHT_CUDA_COMPAT_INFO"
	.align	4
        /*0000*/ 	.byte	0x02, 0x09, 0x01, 0x00, 0x02, 0x02, 0x04, 0x00, 0x02, 0x05, 0x05, 0x00, 0x03, 0x07, 0x01, 0x01
        /*0010*/ 	.byte	0x02, 0x03, 0x00, 0x00, 0x02, 0x06, 0x01, 0x00, 0x04, 0x0b, 0x08, 0x00, 0x00, 0x00, 0x00, 0x00
        /*0020*/ 	.byte	0x00, 0x00, 0x00, 0x00


//--------------------- .nv.info.matmul_kernel    --------------------------
	.section	.nv.info.matmul_kernel,"",@"SHT_CUDA_INFO"
	.sectionflags	@""
	.align	4


	//----- nvinfo : EIATTR_CUDA_API_VERSION
	.align		4
        /*0000*/ 	.byte	0x04, 0x37
        /*0002*/ 	.short	(.L_7 - .L_6)
.L_6:
        /*0004*/ 	.word	0x00000082


	//----- nvinfo : EIATTR_KPARAM_INFO
	.align		4
.L_7:
        /*0008*/ 	.byte	0x04, 0x17
        /*000a*/ 	.short	(.L_9 - .L_8)
.L_8:
        /*000c*/ 	.word	0x00000000
        /*0010*/ 	.short	0x000d
        /*0012*/ 	.short	0x0048
        /*0014*/ 	.byte	0x00, 0xf4, 0x21, 0x00


	//----- nvinfo : EIATTR_KPARAM_INFO
	.align		4
.L_9:
        /*0018*/ 	.byte	0x04, 0x17
        /*001a*/ 	.short	(.L_11 - .L_10)
.L_10:
        /*001c*/ 	.word	0x00000000
        /*0020*/ 	.short	0x000c
        /*0022*/ 	.short	0x0040
        /*0024*/ 	.byte	0x00, 0xf4, 0x21, 0x00


	//----- nvinfo : EIATTR_KPARAM_INFO
	.align		4
.L_11:
        /*0028*/ 	.byte	0x04, 0x17
        /*002a*/ 	.short	(.L_13 - .L_12)
.L_12:
        /*002c*/ 	.word	0x00000000
        /*0030*/ 	.short	0x000b
        /*0032*/ 	.short	0x0038
        /*0034*/ 	.byte	0x00, 0xf0, 0x11, 0x00


	//----- nvinfo : EIATTR_KPARAM_INFO
	.align		4
.L_13:
        /*0038*/ 	.byte	0x04, 0x17
        /*003a*/ 	.short	(.L_15 - .L_14)
.L_14:
        /*003c*/ 	.word	0x00000000
        /*0040*/ 	.short	0x000a
        /*0042*/ 	.short	0x0034
        /*0044*/ 	.byte	0x00, 0xf0, 0x11, 0x00


	//----- nvinfo : EIATTR_KPARAM_INFO
	.align		4
.L_15:
        /*0048*/ 	.byte	0x04, 0x17
        /*004a*/ 	.short	(.L_17 - .L_16)
.L_16:
        /*004c*/ 	.word	0x00000000
        /*0050*/ 	.short	0x0009
        /*0052*/ 	.short	0x0030
        /*0054*/ 	.byte	0x00, 0xf0, 0x11, 0x00


	//----- nvinfo : EIATTR_KPARAM_INFO
	.align		4
.L_17:
        /*0058*/ 	.byte	0x04, 0x17
        /*005a*/ 	.short	(.L_19 - .L_18)
.L_18:
        /*005c*/ 	.word	0x00000000
        /*0060*/ 	.short	0x0008
        /*0062*/ 	.short	0x002c
        /*0064*/ 	.byte	0x00, 0xf0, 0x11, 0x00


	//----- nvinfo : EIATTR_KPARAM_INFO
	.align		4
.L_19:
        /*0068*/ 	.byte	0x04, 0x17
        /*006a*/ 	.short	(.L_21 - .L_20)
.L_20:
        /*006c*/ 	.word	0x00000000
        /*0070*/ 	.short	0x0007
        /*0072*/ 	.short	0x0028
        /*0074*/ 	.byte	0x00, 0xf0, 0x11, 0x00


	//----- nvinfo : EIATTR_KPARAM_INFO
	.align		4
.L_21:
        /*0078*/ 	.byte	0x04, 0x17
        /*007a*/ 	.short	(.L_23 - .L_22)
.L_22:
        /*007c*/ 	.word	0x00000000
        /*0080*/ 	.short	0x0006
        /*0082*/ 	.short	0x0024
        /*0084*/ 	.byte	0x00, 0xf0, 0x11, 0x00


	//----- nvinfo : EIATTR_KPARAM_INFO
	.align		4
.L_23:
        /*0088*/ 	.byte	0x04, 0x17
        /*008a*/ 	.short	(.L_25 - .L_24)
.L_24:
        /*008c*/ 	.word	0x00000000
        /*0090*/ 	.short	0x0005
        /*0092*/ 	.short	0x0020
        /*0094*/ 	.byte	0x00, 0xf0, 0x11, 0x00


	//----- nvinfo : EIATTR_KPARAM_INFO
	.align		4
.L_25:
        /*0098*/ 	.byte	0x04, 0x17
        /*009a*/ 	.short	(.L_27 - .L_26)
.L_26:
        /*009c*/ 	.word	0x00000000
        /*00a0*/ 	.short	0x0004
        /*00a2*/ 	.short	0x001c
        /*00a4*/ 	.byte	0x00, 0xf0, 0x11, 0x00


	//----- nvinfo : EIATTR_KPARAM_INFO
	.align		4
.L_27:
        /*00a8*/ 	.byte	0x04, 0x17
        /*00aa*/ 	.short	(.L_29 - .L_28)
.L_28:
        /*00ac*/ 	.word	0x00000000
        /*00b0*/ 	.short	0x0003
        /*00b2*/ 	.short	0x0018
        /*00b4*/ 	.byte	0x00, 0xf0, 0x11, 0x00


	//----- nvinfo : EIATTR_KPARAM_INFO
	.align		4
.L_29:
        /*00b8*/ 	.byte	0x04, 0x17
        /*00ba*/ 	.short	(.L_31 - .L_30)
.L_30:
        /*00bc*/ 	.word	0x00000000
        /*00c0*/ 	.short	0x0002
        /*00c2*/ 	.short	0x0010
        /*00c4*/ 	.byte	0x00, 0xf4, 0x21, 0x00


	//----- nvinfo : EIATTR_KPARAM_INFO
	.align		4
.L_31:
        /*00c8*/ 	.byte	0x04, 0x17
        /*00ca*/ 	.short	(.L_33 - .L_32)
.L_32:
        /*00cc*/ 	.word	0x00000000
        /*00d0*/ 	.short	0x0001
        /*00d2*/ 	.short	0x0008
        /*00d4*/ 	.byte	0x00, 0xf4, 0x21, 0x00


	//----- nvinfo : EIATTR_KPARAM_INFO
	.align		4
.L_33:
        /*00d8*/ 	.byte	0x04, 0x17
        /*00da*/ 	.short	(.L_35 - .L_34)
.L_34:
        /*00dc*/ 	.word	0x00000000
        /*00e0*/ 	.short	0x0000
        /*00e2*/ 	.short	0x0000
        /*00e4*/ 	.byte	0x00, 0xf4, 0x21, 0x00


	//----- nvinfo : EIATTR_SPARSE_MMA_MASK
	.align		4
.L_35:
        /*00e8*/ 	.byte	0x03, 0x50
        /*00ea*/ 	.short	0x0000


	//----- nvinfo : EIATTR_MAXREG_COUNT
	.align		4
        /*00ec*/ 	.byte	0x03, 0x1b
        /*00ee*/ 	.short	0x0080


	//----- nvinfo : EIATTR_NUM_BARRIERS
	.align		4
        /*00f0*/ 	.byte	0x02, 0x4c
        /*00f2*/ 	.byte	0x01
	.zero		1


	//----- nvinfo : EIATTR_MERCURY_ISA_VERSION
	.align		4
        /*00f4*/ 	.byte	0x03, 0x5f
        /*00f6*/ 	.short	0x0101


	//----- nvinfo : EIATTR_EXIT_INSTR_OFFSETS
	.align		4
        /*00f8*/ 	.byte	0x04, 0x1c
        /*00fa*/ 	.short	(.L_37 - .L_36)


	//   ....[0]....
.L_36:
        /*00fc*/ 	.word	0x00003360


	//   ....[1]....
        /*0100*/ 	.word	0x00003380


	//----- nvinfo : EIATTR_REQNTID
	.align		4
.L_37:
        /*0104*/ 	.byte	0x04, 0x10
        /*0106*/ 	.short	(.L_39 - .L_38)
.L_38:
        /*0108*/ 	.word	0x00000200
        /*010c*/ 	.word	0x00000001
        /*0110*/ 	.word	0x00000001


	//----- nvinfo : EIATTR_CBANK_PARAM_SIZE
	.align		4
.L_39:
        /*0114*/ 	.byte	0x03, 0x19
        /*0116*/ 	.short	0x0050


	//----- nvinfo : EIATTR_PARAM_CBANK
	.align		4
        /*0118*/ 	.byte	0x04, 0x0a
        /*011a*/ 	.short	(.L_41 - .L_40)
	.align		4
.L_40:
        /*011c*/ 	.word	index@(.nv.constant0.matmul_kernel)
        /*0120*/ 	.short	0x0210
        /*0122*/ 	.short	0x0050


	//----- nvinfo : EIATTR_SW_WAR
	.align		4
.L_41:
        /*0124*/ 	.byte	0x04, 0x36
        /*0126*/ 	.short	(.L_43 - .L_42)
.L_42:
        /*0128*/ 	.word	0x00000008
.L_43:


//--------------------- .nv.callgraph             --------------------------
	.section	.nv.callgraph,"",@"SHT_CUDA_CALLGRAPH"
	.align	4
	.sectionentsize	8
	.align		4
        /*0000*/ 	.word	0x00000000
	.align		4
        /*0004*/ 	.word	0xffffffff
	.align		4
        /*0008*/ 	.word	0x00000000
	.align		4
        /*000c*/ 	.word	0xfffffffe
	.align		4
        /*0010*/ 	.word	0x00000000
	.align		4
        /*0014*/ 	.word	0xfffffffd
	.align		4
        /*0018*/ 	.word	0x00000000
	.align		4
        /*001c*/ 	.word	0xfffffffc


//--------------------- .text.matmul_kernel       --------------------------
	.section	.text.matmul_kernel,"ax",@progbits
	.align	128
        .global         matmul_kernel
        .type           matmul_kernel,@function
        .size           matmul_kernel,(.L_x_4 - matmul_kernel)
        .other          matmul_kernel,@"STO_CUDA_ENTRY STV_DEFAULT"
matmul_kernel:
.text.matmul_kernel:
[----:B------:R-:W0:Y:S08]  /*0000*/  LDC R1, c[0x0][0x28] ;  /* 0x00000a00ff017b82 */ /* 0x000e300000000800 */
[----:B------:R-:W1:Y:S01]  /*0010*/  LDC.64 R18, c[0x0][0x228] ;  /* 0x00008a00ff127b82 */ /* 0x000e620000000a00 */
[----:B------:R-:W2:Y:S01]  /*0020*/  S2R R5, SR_CTAID.X ;  /* 0x0000000000057919 */ /* 0x000ea20000002500 */
[----:B------:R-:W-:Y:S01]  /*0030*/  ULDC.64 UR10, c[0x0][0x208] ;  /* 0x00008200000a7ab9 */ /* 0x000fe20000000a00 */
[----:B------:R-:W-:-:S05]  /*0040*/  ULDC UR12, c[0x0][0x230] ;  /* 0x00008c00000c7ab9 */ /* 0x000fca0000000800 */
[----:B------:R-:W3:Y:S08]  /*0050*/  LDC R73, c[0x0][0x230] ;  /* 0x00008c00ff497b82 */ /* 0x000ef00000000800 */
[----:B------:R-:W4:Y:S01]  /*0060*/  S2UR UR8, SR_CgaCtaId ;  /* 0x00000000000879c3 */ /* 0x000f220000008800 */
[----:B-1----:R-:W-:-:S05]  /*0070*/  VIADD R0, R19, 0x7f ;  /* 0x0000007f13007836 */ /* 0x002fca0000000000 */
[----:B------:R-:W-:Y:S01]  /*0080*/  SHF.R.S32.HI R3, RZ, 0x1f, R0 ;  /* 0x0000001fff037819 */ /* 0x000fe20000011400 */
[----:B---3--:R-:W-:-:S03]  /*0090*/  VIADD R73, R73, 0x1f ;  /* 0x0000001f49497836 */ /* 0x008fc60000000000 */
[----:B------:R-:W-:Y:S02]  /*00a0*/  LEA.HI R3, R3, R0, RZ, 0x7 ;  /* 0x0000000003037211 */ /* 0x000fe400078f38ff */
[----:B--2---:R-:W-:Y:S02]  /*00b0*/  IABS R8, R5 ;  /* 0x0000000500087213 */ /* 0x004fe40000000000 */
[----:B------:R-:W-:-:S05]  /*00c0*/  SHF.R.S32.HI R3, RZ, 0x7, R3 ;  /* 0x00000007ff037819 */ /* 0x000fca0000011403 */
[----:B------:R-:W-:-:S05]  /*00d0*/  IMAD.SHL.U32 R4, R3, 0x8, RZ ;  /* 0x0000000803047824 */ /* 0x000fca00078e00ff */
[-C--:B------:R-:W-:Y:S02]  /*00e0*/  IABS R7, R4.reuse ;  /* 0x0000000400077213 */ /* 0x080fe40000000000 */
[----:B------:R-:W-:Y:S02]  /*00f0*/  IABS R10, R4 ;  /* 0x00000004000a7213 */ /* 0x000fe40000000000 */
[----:B------:R-:W1:Y:S08]  /*0100*/  I2F.RP R0, R7 ;  /* 0x0000000700007306 */ /* 0x000e700000209400 */
[----:B-1----:R-:W1:Y:S02]  /*0110*/  MUFU.RCP R0, R0 ;  /* 0x0000000000007308 */ /* 0x002e640000001000 */
[----:B-1----:R-:W-:-:S02]  /*0120*/  VIADD R2, R0, 0xffffffe ;  /* 0x0ffffffe00027836 */ /* 0x002fc40000000000 */
[----:B------:R-:W-:-:S04]  /*0130*/  IMAD.MOV R0, RZ, RZ, -R10 ;  /* 0x000000ffff007224 */ /* 0x000fc800078e0a0a */
[----:B------:R1:W2:Y:S02]  /*0140*/  F2I.FTZ.U32.TRUNC.NTZ R3, R2 ;  /* 0x0000000200037305 */ /* 0x0002a4000021f000 */
[----:B-1----:R-:W-:Y:S02]  /*0150*/  IMAD.MOV.U32 R2, RZ, RZ, RZ ;  /* 0x000000ffff027224 */ /* 0x002fe400078e00ff */
[----:B--2---:R-:W-:-:S04]  /*0160*/  IMAD.MOV R6, RZ, RZ, -R3 ;  /* 0x000000ffff067224 */ /* 0x004fc800078e0a03 */
[----:B------:R-:W-:Y:S02]  /*0170*/  IMAD R9, R6, R7, RZ ;  /* 0x0000000706097224 */ /* 0x000fe400078e02ff */
[----:B------:R-:W-:Y:S02]  /*0180*/  IMAD.MOV.U32 R6, RZ, RZ, R8 ;  /* 0x000000ffff067224 */ /* 0x000fe400078e0008 */
[----:B------:R-:W-:-:S06]  /*0190*/  IMAD.HI.U32 R3, R3, R9, R2 ;  /* 0x0000000903037227 */ /* 0x000fcc00078e0002 */
[----:B------:R-:W-:-:S04]  /*01a0*/  IMAD.HI.U32 R3, R3, R6, RZ ;  /* 0x0000000603037227 */ /* 0x000fc800078e00ff */
[----:B------:R-:W-:-:S05]  /*01b0*/  IMAD R0, R3, R0, R6 ;  /* 0x0000000003007224 */ /* 0x000fca00078e0206 */
[----:B------:R-:W-:-:S13]  /*01c0*/  ISETP.GT.U32.AND P1, PT, R7, R0, PT ;  /* 0x000000000700720c */ /* 0x000fda0003f24070 */
[----:B------:R-:W-:Y:S02]  /*01d0*/  @!P1 IMAD.IADD R0, R0, 0x1, -R7 ;  /* 0x0000000100009824 */ /* 0x000fe400078e0a07 */
[----:B------:R-:W-:Y:S01]  /*01e0*/  @!P1 VIADD R3, R3, 0x1 ;  /* 0x0000000103039836 */ /* 0x000fe20000000000 */
[----:B------:R-:W-:Y:S02]  /*01f0*/  ISETP.NE.AND P1, PT, R4, RZ, PT ;  /* 0x000000ff0400720c */ /* 0x000fe40003f25270 */
[----:B------:R-:W-:Y:S02]  /*0200*/  ISETP.GE.U32.AND P0, PT, R0, R7, PT ;  /* 0x000000070000720c */ /* 0x000fe40003f06070 */
[----:B------:R-:W-:-:S04]  /*0210*/  LOP3.LUT R0, R5, R4, RZ, 0x3c, !PT ;  /* 0x0000000405007212 */ /* 0x000fc800078e3cff */
[----:B------:R-:W-:Y:S01]  /*0220*/  ISETP.GE.AND P2, PT, R0, RZ, PT ;  /* 0x000000ff0000720c */ /* 0x000fe20003f46270 */
[----:B------:R-:W-:-:S06]  /*0230*/  VIADD R0, R18, 0x7f ;  /* 0x0000007f12007836 */ /* 0x000fcc0000000000 */
[----:B------:R-:W-:-:S04]  /*0240*/  @P0 VIADD R3, R3, 0x1 ;  /* 0x0000000103030836 */ /* 0x000fc80000000000 */
[----:B------:R-:W-:Y:S01]  /*0250*/  IMAD.MOV.U32 R2, RZ, RZ, R3 ;  /* 0x000000ffff027224 */ /* 0x000fe200078e0003 */
[----:B------:R-:W-:-:S03]  /*0260*/  SHF.R.S32.HI R3, RZ, 0x1f, R0 ;  /* 0x0000001fff037819 */ /* 0x000fc60000011400 */
[----:B------:R-:W-:Y:S01]  /*0270*/  @!P2 IMAD.MOV R2, RZ, RZ, -R2 ;  /* 0x000000ffff02a224 */ /* 0x000fe200078e0a02 */
[----:B------:R-:W-:Y:S02]  /*0280*/  @!P1 LOP3.LUT R2, RZ, R4, RZ, 0x33, !PT ;  /* 0x00000004ff029212 */ /* 0x000fe400078e33ff */
[----:B------:R-:W-:-:S03]  /*0290*/  LEA.HI R3, R3, R0, RZ, 0x7 ;  /* 0x0000000003037211 */ /* 0x000fc600078f38ff */
[----:B------:R-:W-:Y:S02]  /*02a0*/  IMAD.SHL.U32 R6, R2, 0x8, RZ ;  /* 0x0000000802067824 */ /* 0x000fe400078e00ff */
[----:B------:R-:W-:-:S03]  /*02b0*/  IMAD.MOV R2, RZ, RZ, -R2 ;  /* 0x000000ffff027224 */ /* 0x000fc600078e0a02 */
[----:B------:R-:W-:Y:S01]  /*02c0*/  LEA.HI.SX32 R3, R3, -R6, 0x19 ;  /* 0x8000000603037211 */ /* 0x000fe200078fcaff */
[----:B------:R-:W-:-:S03]  /*02d0*/  IMAD R11, R4, R2, R5 ;  /* 0x00000002040b7224 */ /* 0x000fc600078e0205 */
[----:B------:R-:W-:-:S04]  /*02e0*/  VIMNMX R8, R3, 0x8, PT ;  /* 0x0000000803087848 */ /* 0x000fc80003fe0100 */
[-C--:B------:R-:W-:Y:S02]  /*02f0*/  IABS R7, R8.reuse ;  /* 0x0000000800077213 */ /* 0x080fe40000000000 */
[----:B------:R-:W-:Y:S02]  /*0300*/  IABS R4, R8 ;  /* 0x0000000800047213 */ /* 0x000fe40000000000 */
[----:B------:R-:W1:Y:S01]  /*0310*/  I2F.RP R0, R7 ;  /* 0x0000000700007306 */ /* 0x000e620000209400 */
[C---:B------:R-:W-:Y:S02]  /*0320*/  R2UR UR5, R8.reuse ;  /* 0x00000000080572ca */ /* 0x040fe400000e0000 */
[----:B------:R-:W-:-:S11]  /*0330*/  R2UR UR6, R8 ;  /* 0x00000000080672ca */ /* 0x000fd600000e0000 */
[----:B------:R-:W-:Y:S01]  /*0340*/  UISETP.NE.AND UP0, UPT, UR5, URZ, UPT ;  /* 0x0000003f0500728c */ /* 0x000fe2000bf05270 */
[----:B-1----:R-:W1:Y:S02]  /*0350*/  MUFU.RCP R0, R0 ;  /* 0x0000000000007308 */ /* 0x002e640000001000 */
[----:B-1----:R-:W-:Y:S02]  /*0360*/  VIADD R3, R0, 0xffffffe ;  /* 0x0ffffffe00037836 */ /* 0x002fe40000000000 */
[----:B------:R-:W-:-:S04]  /*0370*/  IMAD.MOV R0, RZ, RZ, -R4 ;  /* 0x000000ffff007224 */ /* 0x000fc800078e0a04 */
[----:B------:R-:W1:Y:S02]  /*0380*/  F2I.FTZ.U32.TRUNC.NTZ R3, R3 ;  /* 0x0000000300037305 */ /* 0x000e64000021f000 */
[----:B-1----:R-:W-:-:S04]  /*0390*/  IMAD.MOV R9, RZ, RZ, -R3 ;  /* 0x000000ffff097224 */ /* 0x002fc800078e0a03 */
[----:B------:R-:W-:Y:S01]  /*03a0*/  IMAD.MOV.U32 R2, RZ, RZ, R9 ;  /* 0x000000ffff027224 */ /* 0x000fe200078e0009 */
[----:B------:R-:W-:-:S03]  /*03b0*/  IABS R9, R11 ;  /* 0x0000000b00097213 */ /* 0x000fc60000000000 */
[----:B------:R-:W-:Y:S02]  /*03c0*/  IMAD R5, R2, R7, RZ ;  /* 0x0000000702057224 */ /* 0x000fe400078e02ff */
[----:B------:R-:W-:-:S04]  /*03d0*/  IMAD.MOV.U32 R2, RZ, RZ, RZ ;  /* 0x000000ffff027224 */ /* 0x000fc800078e00ff */
[----:B------:R-:W-:-:S06]  /*03e0*/  IMAD.HI.U32 R2, R3, R5, R2 ;  /* 0x0000000503027227 */ /* 0x000fcc00078e0002 */
[----:B------:R-:W-:-:S04]  /*03f0*/  IMAD.HI.U32 R2, R2, R9, RZ ;  /* 0x0000000902027227 */ /* 0x000fc800078e00ff */
[----:B------:R-:W-:-:S05]  /*0400*/  IMAD R0, R2, R0, R9 ;  /* 0x0000000002007224 */ /* 0x000fca00078e0209 */
[----:B------:R-:W-:-:S13]  /*0410*/  ISETP.GT.U32.AND P1, PT, R7, R0, PT ;  /* 0x000000000700720c */ /* 0x000fda0003f24070 */
[----:B------:R-:W-:Y:S02]  /*0420*/  @!P1 IMAD.IADD R0, R0, 0x1, -R7 ;  /* 0x0000000100009824 */ /* 0x000fe400078e0a07 */
[----:B------:R-:W-:-:S03]  /*0430*/  @!P1 VIADD R2, R2, 0x1 ;  /* 0x0000000102029836 */ /* 0x000fc60000000000 */
[----:B------:R-:W-:Y:S02]  /*0440*/  ISETP.GE.U32.AND P0, PT, R0, R7, PT ;  /* 0x000000070000720c */ /* 0x000fe40003f06070 */
[----:B------:R-:W-:-:S04]  /*0450*/  LOP3.LUT R0, R11, R8, RZ, 0x3c, !PT ;  /* 0x000000080b007212 */ /* 0x000fc800078e3cff */
[----:B------:R-:W-:Y:S02]  /*0460*/  ISETP.GE.AND P2, PT, R0, RZ, PT ;  /* 0x000000ff0000720c */ /* 0x000fe40003f46270 */
[----:B------:R-:W1:Y:S05]  /*0470*/  S2R R0, SR_TID.X ;  /* 0x0000000000007919 */ /* 0x000e6a0000002100 */
[----:B------:R-:W-:Y:S01]  /*0480*/  @P0 VIADD R2, R2, 0x1 ;  /* 0x0000000102020836 */ /* 0x000fe20000000000 */
[----:B------:R-:W-:-:S05]  /*0490*/  ISETP.GT.AND P0, PT, R73, 0x1f, PT ;  /* 0x0000001f4900780c */ /* 0x000fca0003f04270 */
[----:B------:R-:W-:-:S05]  /*04a0*/  @!P2 IMAD.MOV R2, RZ, RZ, -R2 ;  /* 0x000000ffff02a224 */ /* 0x000fca00078e0a02 */
[----:B------:R-:W-:-:S09]  /*04b0*/  R2UR UR4, R2 ;  /* 0x00000000020472ca */ /* 0x000fd200000e0000 */
[----:B------:R-:W-:-:S04]  /*04c0*/  @!UP0 ULOP3.LUT UR4, URZ, UR6, URZ, 0x33, !UPT ;  /* 0x000000063f048292 */ /* 0x000fc8000f8e333f */
[----:B------:R-:W-:Y:S02]  /*04d0*/  UIADD3 UR5, -UR4, URZ, URZ ;  /* 0x0000003f04057290 */ /* 0x000fe4000fffe13f */
[----:B------:R-:W-:Y:S01]  /*04e0*/  USHF.L.U32 UR9, UR4, 0x7, URZ ;  /* 0x0000000704097899 */ /* 0x000fe2000800063f */
[----:B-1----:R-:W-:Y:S02]  /*04f0*/  SHF.R.U32.HI R7, RZ, 0x7, R0 ;  /* 0x00000007ff077819 */ /* 0x002fe40000011600 */
[----:B------:R-:W-:Y:S01]  /*0500*/  LOP3.LUT R5, R0, 0x7f, RZ, 0xc0, !PT ;  /* 0x0000007f00057812 */ /* 0x000fe200078ec0ff */
[----:B------:R-:W-:Y:S01]  /*0510*/  IMAD R2, R8, UR5, R11 ;  /* 0x0000000508027c24 */ /* 0x000fe2000f8e020b */
[----:B------:R-:W-:Y:S01]  /*0520*/  UMOV UR5, 0x400 ;  /* 0x0000040000057882 */ /* 0x000fe20000000000 */
[----:B------:R-:W-:Y:S01]  /*0530*/  SGXT.U32 R7, R7, 0x2 ;  /* 0x000000020707781a */ /* 0x000fe20000000000 */
[----:B----4-:R-:W-:Y:S01]  /*0540*/  ULEA UR8, UR8, UR5, 0x18 ;  /* 0x0000000508087291 */ /* 0x010fe2000f8ec03f */
[----:B------:R-:W-:Y:S01]  /*0550*/  IMAD.IADD R2, R6, 0x1, R2 ;  /* 0x0000000106027824 */ /* 0x000fe200078e0202 */
[----:B------:R-:W-:-:S02]  /*0560*/  LEA.HI R6, R0, 0x4, RZ, 0x19 ;  /* 0x0000000400067811 */ /* 0x000fc400078fc8ff */
[----:B------:R-:W-:Y:S01]  /*0570*/  LEA.HI R4, R0, 0xc, RZ, 0x19 ;  /* 0x0000000c00047811 */ /* 0x000fe200078fc8ff */
[----:B------:R-:W-:Y:S01]  /*0580*/  IMAD R5, R2, 0x80, R5 ;  /* 0x0000008002057824 */ /* 0x000fe200078e0205 */
[C---:B------:R-:W-:Y:S02]  /*0590*/  LEA.HI R3, R0.reuse, 0x14, RZ, 0x19 ;  /* 0x0000001400037811 */ /* 0x040fe400078fc8ff */
[----:B------:R-:W-:Y:S02]  /*05a0*/  LEA.HI R2, R0, 0x1c, RZ, 0x19 ;  /* 0x0000001c00027811 */ /* 0x000fe400078fc8ff */
[C---:B------:R-:W-:Y:S02]  /*05b0*/  LOP3.LUT R8, R7.reuse, 0x8, RZ, 0xfc, !PT ;  /* 0x0000000807087812 */ /* 0x040fe400078efcff */
[C---:B------:R-:W-:Y:S02]  /*05c0*/  LOP3.LUT R9, R7.reuse, 0x10, RZ, 0xfc, !PT ;  /* 0x0000001007097812 */ /* 0x040fe400078efcff */
[----:B------:R-:W-:Y:S01]  /*05d0*/  LOP3.LUT R10, R7, 0x18, RZ, 0xfc, !PT ;  /* 0x00000018070a7812 */ /* 0x000fe200078efcff */
[----:B0-----:R-:W-:Y:S06]  /*05e0*/  @P0 BRA `(.L_x_0) ;  /* 0x0000000000480947 */ /* 0x001fec0003800000 */
[----:B------:R-:W-:Y:S02]  /*05f0*/  LOP3.LUT R79, R0, 0x4, RZ, 0xc0, !PT ;  /* 0x00000004004f7812 */ /* 0x000fe400078ec0ff */
[----:B------:R-:W-:Y:S02]  /*0600*/  CS2R R24, SRZ ;  /* 0x0000000000187805 */ /* 0x000fe4000001ff00 */
[----:B------:R-:W-:Y:S02]  /*0610*/  CS2R R26, SRZ ;  /* 0x00000000001a7805 */ /* 0x000fe4000001ff00 */
[----:B------:R-:W-:Y:S02]  /*0620*/  CS2R R28, SRZ ;  /* 0x00000000001c7805 */ /* 0x000fe4000001ff00 */
[----:B------:R-:W-:Y:S02]  /*0630*/  CS2R R30, SRZ ;  /* 0x00000000001e7805 */ /* 0x000fe4000001ff00 */
[----:B------:R-:W-:-:S02]  /*0640*/  CS2R R32, SRZ ;  /* 0x0000000000207805 */ /* 0x000fc4000001ff00 */
[----:B------:R-:W-:Y:S02]  /*0650*/  CS2R R34, SRZ ;  /* 0x0000000000227805 */ /* 0x000fe4000001ff00 */
        /* <DEDUP_REMOVED lines=9> */
[----:B------:R-:W-:Y:S01]  /*06f0*/  CS2R R54, SRZ ;  /* 0x0000000000367805 */ /* 0x000fe2000001ff00 */
[----:B------:R-:W-:Y:S06]  /*0700*/  BRA `(.L_x_1) ;  /* 0x0000001400907947 */ /* 0x000fec0003800000 */
.L_x_0:
[----:B------:R-:W-:Y:S02]  /*0710*/  IABS R29, R18 ;  /* 0x00000012001d7213 */ /* 0x000fe40000000000 */
[----:B------:R-:W-:Y:S02]  /*0720*/  CS2R R30, SRZ ;  /* 0x00000000001e7805 */ /* 0x000fe4000001ff00 */
[----:B------:R-:W-:Y:S02]  /*0730*/  IABS R26, R19 ;  /* 0x00000013001a7213 */ /* 0x000fe40000000000 */
[----:B------:R-:W-:Y:S01]  /*0740*/  CS2R R32, SRZ ;  /* 0x0000000000207805 */ /* 0x000fe2000001ff00 */
[----:B------:R-:W0:Y:S01]  /*0750*/  I2F.RP R16, R29 ;  /* 0x0000001d00107306 */ /* 0x000e220000209400 */
[----:B------:R-:W-:Y:S02]  /*0760*/  SHF.R.U32.HI R13, RZ, 0x5, R0 ;  /* 0x00000005ff0d7819 */ /* 0x000fe40000011600 */
[----:B------:R-:W-:-:S02]  /*0770*/  CS2R R34, SRZ ;  /* 0x0000000000227805 */ /* 0x000fc4000001ff00 */
[----:B------:R-:W-:Y:S02]  /*0780*/  IABS R22, R5 ;  /* 0x0000000500167213 */ /* 0x000fe40000000000 */
[----:B------:R-:W-:Y:S02]  /*0790*/  CS2R R36, SRZ ;  /* 0x0000000000247805 */ /* 0x000fe4000001ff00 */
[----:B------:R-:W-:Y:S02]  /*07a0*/  R2UR UR13, R13 ;  /* 0x000000000d0d72ca */ /* 0x000fe400000e0000 */
[----:B------:R-:W-:Y:S02]  /*07b0*/  CS2R R38, SRZ ;  /* 0x0000000000267805 */ /* 0x000fe4000001ff00 */
[C---:B------:R-:W-:Y:S01]  /*07c0*/  LOP3.LUT R81, R0.reuse, 0x1f, RZ, 0xc0, !PT ;  /* 0x0000001f00517812 */ /* 0x040fe200078ec0ff */
[----:B------:R-:W1:Y:S01]  /*07d0*/  I2F.RP R11, R26 ;  /* 0x0000001a000b7306 */ /* 0x000e620000209400 */
[----:B------:R-:W-:-:S02]  /*07e0*/  LOP3.LUT R79, R0, 0x4, RZ, 0xc0, !PT ;  /* 0x00000004004f7812 */ /* 0x000fc400078ec0ff */
[----:B------:R-:W-:Y:S02]  /*07f0*/  CS2R R40, SRZ ;  /* 0x0000000000287805 */ /* 0x000fe4000001ff00 */
[----:B------:R-:W-:Y:S02]  /*0800*/  CS2R R42, SRZ ;  /* 0x00000000002a7805 */ /* 0x000fe4000001ff00 */
[----:B------:R-:W-:Y:S02]  /*0810*/  CS2R R44, SRZ ;  /* 0x00000000002c7805 */ /* 0x000fe4000001ff00 */
[----:B------:R-:W-:Y:S02]  /*0820*/  CS2R R46, SRZ ;  /* 0x00000000002e7805 */ /* 0x000fe4000001ff00 */
[----:B------:R-:W-:Y:S02]  /*0830*/  CS2R R48, SRZ ;  /* 0x0000000000307805 */ /* 0x000fe4000001ff00 */
[----:B------:R-:W-:Y:S01]  /*0840*/  CS2R R50, SRZ ;  /* 0x0000000000327805 */ /* 0x000fe2000001ff00 */
[----:B0-----:R-:W0:Y:S01]  /*0850*/  MUFU.RCP R16, R16 ;  /* 0x0000001000107308 */ /* 0x001e220000001000 */
[----:B------:R-:W-:Y:S01]  /*0860*/  CS2R R52, SRZ ;  /* 0x0000000000347805 */ /* 0x000fe2000001ff00 */
[----:B------:R-:W-:Y:S01]  /*0870*/  UIADD3 UR4, UR9, UR13, URZ ;  /* 0x0000000d09047290 */ /* 0x000fe2000fffe03f */
[----:B------:R-:W-:Y:S01]  /*0880*/  CS2R R54, SRZ ;  /* 0x0000000000367805 */ /* 0x000fe2000001ff00 */
[----:B------:R-:W-:-:S02]  /*0890*/  ULOP3.LUT UR17, UR9, 0xf, UR13, 0xf8, !UPT ;  /* 0x0000000f09117892 */ /* 0x000fc4000f8ef80d */
[----:B------:R-:W-:Y:S02]  /*08a0*/  UIADD3 UR5, UR4, 0x70, URZ ;  /* 0x0000007004057890 */ /* 0x000fe4000fffe03f */
[----:B-1----:R-:W1:Y:S01]  /*08b0*/  MUFU.RCP R11, R11 ;  /* 0x0000000b000b7308 */ /* 0x002e620000001000 */
[----:B------:R-:W-:Y:S02]  /*08c0*/  ULOP3.LUT UR6, UR17, 0x60, URZ, 0xfc, !UPT ;  /* 0x0000006011067892 */ /* 0x000fe4000f8efc3f */
[----:B------:R-:W-:Y:S01]  /*08d0*/  IMAD.U32 R24, RZ, RZ, UR17 ;  /* 0x00000011ff187e24 */ /* 0x000fe2000f8e00ff */
[----:B------:R-:W-:Y:S02]  /*08e0*/  UIADD3 UR7, UR4, 0x50, URZ ;  /* 0x0000005004077890 */ /* 0x000fe4000fffe03f */
[----:B------:R-:W-:Y:S02]  /*08f0*/  ULOP3.LUT UR14, UR17, 0x40, URZ, 0xfc, !UPT ;  /* 0x00000040110e7892 */ /* 0x000fe4000f8efc3f */
[----:B------:R-:W-:Y:S01]  /*0900*/  UIADD3 UR15, UR4, 0x30, URZ ;  /* 0x00000030040f7890 */ /* 0x000fe2000fffe03f */
[----:B------:R-:W-:Y:S01]  /*0910*/  IABS R27, R24 ;  /* 0x00000018001b7213 */ /* 0x000fe20000000000 */
[----:B0-----:R-:W-:Y:S01]  /*0920*/  VIADD R14, R16, 0xffffffe ;  /* 0x0ffffffe100e7836 */ /* 0x001fe20000000000 */
[----:B------:R-:W-:Y:S01]  /*0930*/  UIADD3 UR4, UR4, 0x10, URZ ;  /* 0x0000001004047890 */ /* 0x000fe2000fffe03f */
[----:B------:R-:W-:Y:S01]  /*0940*/  SHF.R.S32.HI R24, RZ, 0x2, R0 ;  /* 0x00000002ff187819 */ /* 0x000fe20000011400 */
[----:B------:R-:W-:Y:S01]  /*0950*/  ULOP3.LUT UR16, UR17, 0x20, URZ, 0xfc, !UPT ;  /* 0x0000002011107892 */ /* 0x000fe2000f8efc3f */
[----:B------:R0:W2:Y:S02]  /*0960*/  F2I.FTZ.U32.TRUNC.NTZ R15, R14 ;  /* 0x0000000e000f7305 */ /* 0x0000a4000021f000 */
[----:B------:R-:W-:Y:S01]  /*0970*/  SGXT R24, R24, 0x1 ;  /* 0x000000011818781a */ /* 0x000fe20000000200 */
[----:B-1----:R-:W-:-:S05]  /*0980*/  VIADD R12, R11, 0xffffffe ;  /* 0x0ffffffe0b0c7836 */ /* 0x002fca0000000000 */
[----:B------:R1:W3:Y:S01]  /*0990*/  F2I.FTZ.U32.TRUNC.NTZ R13, R12 ;  /* 0x0000000c000d7305 */ /* 0x0002e2000021f000 */
[----:B0-----:R-:W-:Y:S02]  /*09a0*/  IMAD.MOV.U32 R14, RZ, RZ, RZ ;  /* 0x000000ffff0e7224 */ /* 0x001fe400078e00ff */
[----:B--2---:R-:W-:Y:S02]  /*09b0*/  IMAD.MOV R20, RZ, RZ, -R15 ;  /* 0x000000ffff147224 */ /* 0x004fe400078e0a0f */
[----:B-1----:R-:W-:Y:S02]  /*09c0*/  IMAD.U32 R12, RZ, RZ, UR5 ;  /* 0x00000005ff0c7e24 */ /* 0x002fe4000f8e00ff */
[----:B------:R-:W-:Y:S02]  /*09d0*/  IMAD R11, R20, R29, RZ ;  /* 0x0000001d140b7224 */ /* 0x000fe400078e02ff */
[----:B---3--:R-:W-:Y:S02]  /*09e0*/  IMAD.MOV R17, RZ, RZ, -R13 ;  /* 0x000000ffff117224 */ /* 0x008fe400078e0a0d */
[----:B------:R-:W-:Y:S01]  /*09f0*/  IMAD.HI.U32 R14, R15, R11, R14 ;  /* 0x0000000b0f0e7227 */ /* 0x000fe200078e000e */
[----:B------:R-:W-:-:S03]  /*0a00*/  IABS R15, R12 ;  /* 0x0000000c000f7213 */ /* 0x000fc60000000000 */
[----:B------:R-:W-:Y:S02]  /*0a10*/  IMAD R11, R17, R26, RZ ;  /* 0x0000001a110b7224 */ /* 0x000fe400078e02ff */
[----:B------:R-:W-:Y:S02]  /*0a20*/  IMAD.MOV.U32 R12, RZ, RZ, RZ ;  /* 0x000000ffff0c7224 */ /* 0x000fe400078e00ff */
[----:B------:R-:W-:-:S04]  /*0a30*/  IMAD.HI.U32 R14, R14, R22, RZ ;  /* 0x000000160e0e7227 */ /* 0x000fc800078e00ff */
[----:B------:R-:W-:-:S04]  /*0a40*/  IMAD.HI.U32 R12, R13, R11, R12 ;  /* 0x0000000b0d0c7227 */ /* 0x000fc800078e000c */
[----:B------:R-:W-:Y:S02]  /*0a50*/  IMAD.U32 R11, RZ, RZ, UR6 ;  /* 0x00000006ff0b7e24 */ /* 0x000fe4000f8e00ff */
[----:B------:R-:W-:Y:S02]  /*0a60*/  IMAD.U32 R13, RZ, RZ, UR7 ;  /* 0x00000007ff0d7e24 */ /* 0x000fe4000f8e00ff */
[----:B------:R-:W-:Y:S01]  /*0a70*/  IMAD.MOV R14, RZ, RZ, -R14 ;  /* 0x000000ffff0e7224 */ /* 0x000fe200078e0a0e */
[----:B------:R-:W-:Y:S01]  /*0a80*/  IABS R17, R11 ;  /* 0x0000000b00117213 */ /* 0x000fe20000000000 */
[----:B------:R-:W-:Y:S01]  /*0a90*/  IMAD.HI.U32 R11, R12, R15, RZ ;  /* 0x0000000f0c0b7227 */ /* 0x000fe200078e00ff */
[----:B------:R-:W-:-:S03]  /*0aa0*/  IABS R21, R13 ;  /* 0x0000000d00157213 */ /* 0x000fc60000000000 */
[----:B------:R-:W-:Y:S02]  /*0ab0*/  IMAD.MOV R11, RZ, RZ, -R11 ;  /* 0x000000ffff0b7224 */ /* 0x000fe400078e0a0b */
[C---:B------:R-:W-:Y:S02]  /*0ac0*/  IMAD R22, R29.reuse, R14, R22 ;  /* 0x0000000e1d167224 */ /* 0x040fe400078e0216 */
[----:B------:R-:W-:Y:S02]  /*0ad0*/  IMAD R11, R26, R11, R15 ;  /* 0x0000000b1a0b7224 */ /* 0x000fe400078e020f */
[----:B------:R-:W-:Y:S01]  /*0ae0*/  IMAD.U32 R15, RZ, RZ, UR14 ;  /* 0x0000000eff0f7e24 */ /* 0x000fe2000f8e00ff */
[----:B------:R-:W-:Y:S01]  /*0af0*/  ISETP.GT.U32.AND P0, PT, R29, R22, PT ;  /* 0x000000161d00720c */ /* 0x000fe20003f04070 */
[----:B------:R-:W-:Y:S01]  /*0b00*/  IMAD.HI.U32 R13, R12, R17, RZ ;  /* 0x000000110c0d7227 */ /* 0x000fe200078e00ff */
[----:B------:R-:W-:Y:S02]  /*0b10*/  ISETP.GT.U32.AND P3, PT, R26, R11, PT ;  /* 0x0000000b1a00720c */ /* 0x000fe40003f64070 */
[----:B------:R-:W-:Y:S01]  /*0b20*/  IABS R16, R15 ;  /* 0x0000000f00107213 */ /* 0x000fe20000000000 */
[----:B------:R-:W-:-:S02]  /*0b30*/  IMAD.U32 R15, RZ, RZ, UR15 ;  /* 0x0000000fff0f7e24 */ /* 0x000fc4000f8e00ff */
[----:B------:R-:W-:-:S03]  /*0b40*/  IMAD.HI.U32 R14, R12, R21, RZ ;  /* 0x000000150c0e7227 */ /* 0x000fc600078e00ff */
[----:B------:R-:W-:Y:S01]  /*0b50*/  IABS R20, R15 ;  /* 0x0000000f00147213 */ /* 0x000fe20000000000 */
[----:B------:R-:W-:Y:S02]  /*0b60*/  IMAD.MOV R13, RZ, RZ, -R13 ;  /* 0x000000ffff0d7224 */ /* 0x000fe400078e0a0d */
[----:B------:R-:W-:Y:S02]  /*0b70*/  IMAD.MOV R14, RZ, RZ, -R14 ;  /* 0x000000ffff0e7224 */ /* 0x000fe400078e0a0e */
[C---:B------:R-:W-:Y:S02]  /*0b80*/  IMAD R13, R26.reuse, R13, R17 ;  /* 0x0000000d1a0d7224 */ /* 0x040fe400078e0211 */
[C---:B------:R-:W-:Y:S02]  /*0b90*/  IMAD R14, R26.reuse, R14, R21 ;  /* 0x0000000e1a0e7224 */ /* 0x040fe400078e0215 */
[----:B------:R-:W-:Y:S01]  /*0ba0*/  IMAD.MOV.U32 R17, RZ, RZ, R16 ;  /* 0x000000ffff117224 */ /* 0x000fe200078e0010 */
[C---:B------:R-:W-:Y:S01]  /*0bb0*/  ISETP.GT.U32.AND P6, PT, R26.reuse, R13, PT ;  /* 0x0000000d1a00720c */ /* 0x040fe20003fc4070 */
[----:B------:R-:W-:Y:S01]  /*0bc0*/  IMAD.MOV.U32 R21, RZ, RZ, R20 ;  /* 0x000000ffff157224 */ /* 0x000fe200078e0014 */
[----:B------:R-:W-:Y:S01]  /*0bd0*/  ISETP.GT.U32.AND P4, PT, R26, R14, PT ;  /* 0x0000000e1a00720c */ /* 0x000fe20003f84070 */
[----:B------:R-:W-:-:S02]  /*0be0*/  IMAD.U32 R20, RZ, RZ, UR4 ;  /* 0x00000004ff147e24 */ /* 0x000fc4000f8e00ff */
[----:B------:R-:W-:Y:S02]  /*0bf0*/  IMAD.U32 R16, RZ, RZ, UR16 ;  /* 0x00000010ff107e24 */ /* 0x000fe4000f8e00ff */
[C---:B------:R-:W-:Y:S01]  /*0c00*/  IMAD.HI.U32 R15, R12.reuse, R17, RZ ;  /* 0x000000110c0f7227 */ /* 0x040fe200078e00ff */
[----:B------:R-:W-:Y:S02]  /*0c10*/  IABS R25, R20 ;  /* 0x0000001400197213 */ /* 0x000fe40000000000 */
[----:B------:R-:W-:Y:S01]  /*0c20*/  IABS R23, R16 ;  /* 0x0000001000177213 */ /* 0x000fe20000000000 */
[----:B------:R-:W-:Y:S02]  /*0c30*/  IMAD.MOV R15, RZ, RZ, -R15 ;  /* 0x000000ffff0f7224 */ /* 0x000fe400078e0a0f */
[----:B------:R-:W-:-:S04]  /*0c40*/  IMAD.HI.U32 R20, R12, R25, RZ ;  /* 0x000000190c147227 */ /* 0x000fc800078e00ff */
[----:B------:R-:W-:Y:S02]  /*0c50*/  IMAD R15, R26, R15, R17 ;  /* 0x0000000f1a0f7224 */ /* 0x000fe400078e0211 */
[----:B------:R-:W-:-:S03]  /*0c60*/  IMAD.HI.U32 R16, R12, R21, RZ ;  /* 0x000000150c107227 */ /* 0x000fc600078e00ff */
[----:B------:R-:W-:Y:S01]  /*0c70*/  ISETP.GT.U32.AND P1, PT, R26, R15, PT ;  /* 0x0000000f1a00720c */ /* 0x000fe20003f24070 */
[----:B------:R-:W-:-:S04]  /*0c80*/  IMAD.HI.U32 R17, R12, R23, RZ ;  /* 0x000000170c117227 */ /* 0x000fc800078e00ff */
[----:B------:R-:W-:Y:S02]  /*0c90*/  IMAD.MOV R20, RZ, RZ, -R20 ;  /* 0x000000ffff147224 */ /* 0x000fe400078e0a14 */
[----:B------:R-:W-:Y:S02]  /*0ca0*/  IMAD.MOV R16, RZ, RZ, -R16 ;  /* 0x000000ffff107224 */ /* 0x000fe400078e0a10 */
[----:B------:R-:W-:Y:S02]  /*0cb0*/  IMAD.MOV R17, RZ, RZ, -R17 ;  /* 0x000000ffff117224 */ /* 0x000fe400078e0a11 */
[----:B------:R-:W-:Y:S02]  /*0cc0*/  @!P0 IMAD.IADD R22, R22, 0x1, -R29 ;  /* 0x0000000116168824 */ /* 0x000fe400078e0a1d */
[C---:B------:R-:W-:Y:S02]  /*0cd0*/  IMAD R20, R26.reuse, R20, R25 ;  /* 0x000000141a147224 */ /* 0x040fe400078e0219 */
[----:B------:R-:W-:Y:S01]  /*0ce0*/  IMAD R16, R26, R16, R21 ;  /* 0x000000101a107224 */ /* 0x000fe200078e0215 */
[----:B------:R-:W-:Y:S01]  /*0cf0*/  ISETP.GT.U32.AND P0, PT, R29, R22, PT ;  /* 0x000000161d00720c */ /* 0x000fe20003f04070 */
[----:B------:R-:W-:-:S03]  /*0d00*/  IMAD.HI.U32 R12, R12, R27, RZ ;  /* 0x0000001b0c0c7227 */ /* 0x000fc600078e00ff */
[C---:B------:R-:W-:Y:S01]  /*0d10*/  ISETP.GT.U32.AND P5, PT, R26.reuse, R16, PT ;  /* 0x000000101a00720c */ /* 0x040fe20003fa4070 */
[C---:B------:R-:W-:Y:S02]  /*0d20*/  IMAD R17, R26.reuse, R17, R23 ;  /* 0x000000111a117224 */ /* 0x040fe400078e0217 */
[----:B------:R-:W-:Y:S01]  /*0d30*/  @!P3 IMAD.IADD R11, R11, 0x1, -R26 ;  /* 0x000000010b0bb824 */ /* 0x000fe200078e0a1a */
[C---:B------:R-:W-:Y:S01]  /*0d40*/  ISETP.GT.U32.AND P3, PT, R26.reuse, R20, PT ;  /* 0x000000141a00720c */ /* 0x040fe20003f64070 */
[----:B------:R-:W-:Y:S01]  /*0d50*/  IMAD.MOV R12, RZ, RZ, -R12 ;  /* 0x000000ffff0c7224 */ /* 0x000fe200078e0a0c */
[C---:B------:R-:W-:Y:S01]  /*0d60*/  ISETP.GT.U32.AND P2, PT, R26.reuse, R17, PT ;  /* 0x000000111a00720c */ /* 0x040fe20003f44070 */
[--C-:B------:R-:W-:Y:S02]  /*0d70*/  @!P6 IMAD.IADD R13, R13, 0x1, -R26.reuse ;  /* 0x000000010d0de824 */ /* 0x100fe400078e0a1a */
[----:B------:R-:W-:Y:S01]  /*0d80*/  IMAD R21, R26, R12, R27 ;  /* 0x0000000c1a157224 */ /* 0x000fe200078e021b */
[----:B------:R-:W-:Y:S01]  /*0d90*/  SHF.R.S32.HI R12, RZ, 0x1f, R73 ;  /* 0x0000001fff0c7819 */ /* 0x000fe20000011449 */
[--C-:B------:R-:W-:Y:S01]  /*0da0*/  @!P1 IMAD.IADD R15, R15, 0x1, -R26.reuse ;  /* 0x000000010f0f9824 */ /* 0x100fe200078e0a1a */
[----:B------:R-:W-:Y:S01]  /*0db0*/  ISETP.NE.AND P1, PT, R18, RZ, PT ;  /* 0x000000ff1200720c */ /* 0x000fe20003f25270 */
[--C-:B------:R-:W-:Y:S01]  /*0dc0*/  @!P4 IMAD.IADD R14, R14, 0x1, -R26.reuse ;  /* 0x000000010e0ec824 */ /* 0x100fe200078e0a1a */
[----:B------:R-:W-:Y:S01]  /*0dd0*/  ISETP.GT.U32.AND P6, PT, R26, R21, PT ;  /* 0x000000151a00720c */ /* 0x000fe20003fc4070 */
[----:B------:R-:W-:Y:S01]  /*0de0*/  @!P0 IMAD.IADD R22, R22, 0x1, -R29 ;  /* 0x0000000116168824 */ /* 0x000fe200078e0a1d */
[----:B------:R-:W-:Y:S01]  /*0df0*/  ISETP.GE.AND P0, PT, R5, RZ, PT ;  /* 0x000000ff0500720c */ /* 0x000fe20003f06270 */
[--C-:B------:R-:W-:Y:S01]  /*0e00*/  @!P3 IMAD.IADD R20, R20, 0x1, -R26.reuse ;  /* 0x000000011414b824 */ /* 0x100fe200078e0a1a */
[----:B------:R-:W-:Y:S01]  /*0e10*/  ISETP.GT.U32.AND P3, PT, R26, R15, PT ;  /* 0x0000000f1a00720c */ /* 0x000fe20003f64070 */
[--C-:B------:R-:W-:Y:S01]  /*0e20*/  @!P5 IMAD.IADD R16, R16, 0x1, -R26.reuse ;  /* 0x000000011010d824 */ /* 0x100fe200078e0a1a */
[C---:B------:R-:W-:Y:S01]  /*0e30*/  ISETP.GT.U32.AND P5, PT, R26.reuse, R13, PT ;  /* 0x0000000d1a00720c */ /* 0x040fe20003fa4070 */
[----:B------:R-:W-:Y:S01]  /*0e40*/  @!P2 IMAD.IADD R17, R17, 0x1, -R26 ;  /* 0x000000011111a824 */ /* 0x000fe200078e0a1a */
[----:B------:R-:W-:Y:S01]  /*0e50*/  ISETP.GT.U32.AND P2, PT, R26, R14, PT ;  /* 0x0000000e1a00720c */ /* 0x000fe20003f44070 */
[----:B------:R-:W-:Y:S01]  /*0e60*/  IMAD.SHL.U32 R23, R0, 0x20, RZ ;  /* 0x0000002000177824 */ /* 0x000fe200078e00ff */
[----:B------:R-:W-:-:S02]  /*0e70*/  ISETP.GT.U32.AND P4, PT, R26, R11, PT ;  /* 0x0000000b1a00720c */ /* 0x000fc40003f84070 */
[----:B------:R-:W-:Y:S02]  /*0e80*/  CS2R R28, SRZ ;  /* 0x00000000001c7805 */ /* 0x000fe4000001ff00 */
[----:B------:R-:W-:Y:S01]  /*0e90*/  LEA.HI R73, R12, R73, RZ, 0x5 ;  /* 0x000000490c497211 */ /* 0x000fe200078f28ff */
[----:B------:R-:W-:Y:S01]  /*0ea0*/  @!P6 IMAD.IADD R21, R21, 0x1, -R26 ;  /* 0x000000011515e824 */ /* 0x000fe200078e0a1a */
[C---:B------:R-:W-:Y:S01]  /*0eb0*/  ISETP.GT.U32.AND P6, PT, R26.reuse, R20, PT ;  /* 0x000000141a00720c */ /* 0x040fe20003fc4070 */
[----:B------:R-:W-:Y:S01]  /*0ec0*/  @!P0 IMAD.MOV R22, RZ, RZ, -R22 ;  /* 0x000000ffff168224 */ /* 0x000fe200078e0a16 */
[----:B------:R-:W-:Y:S01]  /*0ed0*/  LOP3.LUT R12, RZ, R19, RZ, 0x33, !PT ;  /* 0x00000013ff0c7212 */ /* 0x000fe200078e33ff */
[--C-:B------:R-:W-:Y:S01]  /*0ee0*/  @!P3 IMAD.IADD R15, R15, 0x1, -R26.reuse ;  /* 0x000000010f0fb824 */ /* 0x100fe200078e0a1a */
[----:B------:R-:W-:Y:S01]  /*0ef0*/  ISETP.GT.U32.AND P0, PT, R26, R21, PT ;  /* 0x000000151a00720c */ /* 0x000fe20003f04070 */
[--C-:B------:R-:W-:Y:S01]  /*0f00*/  @!P5 IMAD.IADD R13, R13, 0x1, -R26.reuse ;  /* 0x000000010d0dd824 */ /* 0x100fe200078e0a1a */
[----:B------:R-:W-:Y:S01]  /*0f10*/  ISETP.LE.AND P3, PT, RZ, UR6, PT ;  /* 0x00000006ff007c0c */ /* 0x000fe2000bf63270 */
[--C-:B------:R-:W-:Y:S01]  /*0f20*/  @!P2 IMAD.IADD R14, R14, 0x1, -R26.reuse ;  /* 0x000000010e0ea824 */ /* 0x100fe200078e0a1a */
[C---:B------:R-:W-:Y:S01]  /*0f30*/  ISETP.GT.U32.AND P5, PT, R26.reuse, R17, PT ;  /* 0x000000111a00720c */ /* 0x040fe20003fa4070 */
[--C-:B------:R-:W-:Y:S01]  /*0f40*/  @!P4 IMAD.IADD R11, R11, 0x1, -R26.reuse ;  /* 0x000000010b0bc824 */ /* 0x100fe200078e0a1a */
[----:B------:R-:W-:Y:S01]  /*0f50*/  ISETP.LE.AND P2, PT, RZ, UR5, PT ;  /* 0x00000005ff007c0c */ /* 0x000fe2000bf43270 */
[----:B------:R-:W-:Y:S01]  /*0f60*/  ULDC UR5, c[0x0][0x234] ;  /* 0x00008d0000057ab9 */ /* 0x000fe20000000800 */
[----:B------:R-:W-:Y:S01]  /*0f70*/  ISETP.GT.U32.AND P4, PT, R26, R16, PT ;  /* 0x000000101a00720c */ /* 0x000fe20003f84070 */
[----:B------:R-:W-:Y:S01]  /*0f80*/  @!P6 IMAD.IADD R20, R20, 0x1, -R26 ;  /* 0x000000011414e824 */ /* 0x000fe200078e0a1a */
[----:B------:R-:W-:-:S02]  /*0f90*/  ISETP.LE.AND P6, PT, RZ, UR14, PT ;  /* 0x0000000eff007c0c */ /* 0x000fc4000bfc3270 */
[----:B------:R-:W-:Y:S01]  /*0fa0*/  @!P1 LOP3.LUT R22, RZ, R18, RZ, 0x33, !PT ;  /* 0x00000012ff169212 */ /* 0x000fe200078e33ff */
[--C-:B------:R-:W-:Y:S01]  /*0fb0*/  @!P0 IMAD.IADD R21, R21, 0x1, -R26.reuse ;  /* 0x0000000115158824 */ /* 0x100fe200078e0a1a */
[----:B------:R-:W-:Y:S01]  /*0fc0*/  ISETP.NE.AND P0, PT, R19, RZ, PT ;  /* 0x000000ff1300720c */ /* 0x000fe20003f05270 */
[----:B------:R-:W-:Y:S01]  /*0fd0*/  @!P3 IMAD.MOV R13, RZ, RZ, -R13 ;  /* 0x000000ffff0db224 */ /* 0x000fe200078e0a0d */
[----:B------:R-:W-:Y:S01]  /*0fe0*/  ISETP.LE.AND P1, PT, RZ, UR7, PT ;  /* 0x00000007ff007c0c */ /* 0x000fe2000bf23270 */
[--C-:B------:R-:W-:Y:S01]  /*0ff0*/  @!P5 IMAD.IADD R17, R17, 0x1, -R26.reuse ;  /* 0x000000011111d824 */ /* 0x100fe200078e0a1a */
[----:B------:R-:W-:Y:S01]  /*1000*/  ISETP.LE.AND P5, PT, RZ, UR15, PT ;  /* 0x0000000fff007c0c */ /* 0x000fe2000bfa3270 */
[----:B------:R-:W-:Y:S01]  /*1010*/  @!P2 IMAD.MOV R11, RZ, RZ, -R11 ;  /* 0x000000ffff0ba224 */ /* 0x000fe200078e0a0b */
[----:B------:R-:W-:Y:S01]  /*1020*/  ISETP.LE.AND P2, PT, RZ, UR16, PT ;  /* 0x00000010ff007c0c */ /* 0x000fe2000bf43270 */
[----:B------:R-:W-:Y:S01]  /*1030*/  @!P4 IMAD.IADD R16, R16, 0x1, -R26 ;  /* 0x000000011010c824 */ /* 0x000fe200078e0a1a */
[----:B------:R-:W-:Y:S01]  /*1040*/  ISETP.LE.AND P3, PT, RZ, UR4, PT ;  /* 0x00000004ff007c0c */ /* 0x000fe2000bf63270 */
[----:B------:R-:W-:Y:S01]  /*1050*/  ULDC UR4, c[0x0][0x240] ;  /* 0x0000900000047ab9 */ /* 0x000fe20000000800 */
[----:B------:R-:W-:Y:S01]  /*1060*/  ISETP.LE.AND P4, PT, RZ, UR17, PT ;  /* 0x00000011ff007c0c */ /* 0x000fe2000bf83270 */
[----:B------:R-:W-:Y:S01]  /*1070*/  ULDC.64 UR14, c[0x0][0x218] ;  /* 0x00008600000e7ab9 */ /* 0x000fe20000000a00 */
[C---:B------:R-:W-:Y:S01]  /*1080*/  SEL R13, R12.reuse, R13, !P0 ;  /* 0x0000000d0c0d7207 */ /* 0x040fe20004000000 */
[----:B------:R-:W-:Y:S01]  /*1090*/  @!P6 IMAD.MOV R15, RZ, RZ, -R15 ;  /* 0x000000ffff0fe224 */ /* 0x000fe200078e0a0f */
[C---:B------:R-:W-:Y:S01]  /*10a0*/  SEL R11, R12.reuse, R11, !P0 ;  /* 0x0000000b0c0b7207 */ /* 0x040fe20004000000 */
[----:B------:R-:W-:Y:S01]  /*10b0*/  @!P1 IMAD.MOV R14, RZ, RZ, -R14 ;  /* 0x000000ffff0e9224 */ /* 0x000fe200078e0a0e */
[----:B------:R-:W-:Y:S01]  /*10c0*/  LOP3.LUT R23, R23, 0xf60, RZ, 0xc0, !PT ;  /* 0x00000f6017177812 */ /* 0x000fe200078ec0ff */
[----:B------:R-:W-:Y:S01]  /*10d0*/  IMAD R13, R13, UR4, RZ ;  /* 0x000000040d0d7c24 */ /* 0x000fe2000f8e02ff */
[C---:B------:R-:W-:Y:S01]  /*10e0*/  SEL R15, R12.reuse, R15, !P0 ;  /* 0x0000000f0c0f7207 */ /* 0x040fe20004000000 */
[----:B------:R-:W-:Y:S01]  /*10f0*/  @!P5 IMAD.MOV R16, RZ, RZ, -R16 ;  /* 0x000000ffff10d224 */ /* 0x000fe200078e0a10 */
[C---:B------:R-:W-:Y:S01]  /*1100*/  SEL R14, R12.reuse, R14, !P0 ;  /* 0x0000000e0c0e7207 */ /* 0x040fe20004000000 */
[----:B------:R-:W-:Y:S01]  /*1110*/  @!P2 IMAD.MOV R17, RZ, RZ, -R17 ;  /* 0x000000ffff11a224 */ /* 0x000fe200078e0a11 */
[----:B------:R-:W-:Y:S01]  /*1120*/  SHF.R.S32.HI R56, RZ, 0x1f, R13 ;  /* 0x0000001fff387819 */ /* 0x000fe2000001140d */
[----:B------:R-:W-:Y:S01]  /*1130*/  @!P3 IMAD.MOV R20, RZ, RZ, -R20 ;  /* 0x000000ffff14b224 */ /* 0x000fe200078e0a14 */
[----:B------:R-:W-:Y:S01]  /*1140*/  IADD3 R64, P6, R13, UR14, RZ ;  /* 0x0000000e0d407c10 */ /* 0x000fe2000ffde0ff */
[----:B------:R-:W-:Y:S01]  /*1150*/  @!P4 IMAD.MOV R21, RZ, RZ, -R21 ;  /* 0x000000ffff15c224 */ /* 0x000fe200078e0a15 */
[----:B------:R-:W0:Y:S01]  /*1160*/  LDC R13, c[0x0][0x238] ;  /* 0x00008e00ff0d7b82 */ /* 0x000e220000000800 */
[C---:B------:R-:W-:Y:S01]  /*1170*/  SEL R16, R12.reuse, R16, !P0 ;  /* 0x000000100c107207 */ /* 0x040fe20004000000 */
[----:B------:R-:W-:Y:S01]  /*1180*/  IMAD R11, R11, UR4, RZ ;  /* 0x000000040b0b7c24 */ /* 0x000fe2000f8e02ff */
[----:B------:R-:W-:Y:S01]  /*1190*/  SEL R17, R12, R17, !P0 ;  /* 0x000000110c117207 */ /* 0x000fe20004000000 */
[----:B------:R-:W-:Y:S01]  /*11a0*/  IMAD R14, R14, UR4, RZ ;  /* 0x000000040e0e7c24 */ /* 0x000fe2000f8e02ff */
[C---:B------:R-:W-:Y:S01]  /*11b0*/  SEL R20, R12.reuse, R20, !P0 ;  /* 0x000000140c147207 */ /* 0x040fe20004000000 */
[----:B------:R-:W-:Y:S01]  /*11c0*/  IMAD R15, R15, UR4, RZ ;  /* 0x000000040f0f7c24 */ /* 0x000fe2000f8e02ff */
[----:B------:R-:W-:Y:S01]  /*11d0*/  SEL R12, R12, R21, !P0 ;  /* 0x000000150c0c7207 */ /* 0x000fe20004000000 */
[----:B------:R-:W-:Y:S01]  /*11e0*/  IMAD R16, R16, UR4, RZ ;  /* 0x0000000410107c24 */ /* 0x000fe2000f8e02ff */
[----:B------:R-:W-:Y:S01]  /*11f0*/  SHF.R.S32.HI R58, RZ, 0x1f, R11 ;  /* 0x0000001fff3a7819 */ /* 0x000fe2000001140b */
[----:B------:R-:W-:Y:S01]  /*1200*/  IMAD R59, R20, UR4, RZ ;  /* 0x00000004143b7c24 */ /* 0x000fe2000f8e02ff */
[----:B------:R-:W-:Y:S01]  /*1210*/  IADD3 R65, P0, R11, UR14, RZ ;  /* 0x0000000e0b417c10 */ /* 0x000fe2000ff1e0ff */
[----:B------:R-:W-:Y:S01]  /*1220*/  IMAD R12, R12, UR4, RZ ;  /* 0x000000040c0c7c24 */ /* 0x000fe2000f8e02ff */
[----:B------:R-:W-:Y:S01]  /*1230*/  LOP3.LUT R86, R23, 0x90, R24, 0xf8, !PT ;  /* 0x0000009017567812 */ /* 0x000fe200078ef818 */
[----:B------:R-:W-:Y:S01]  /*1240*/  IMAD R17, R17, UR4, RZ ;  /* 0x0000000411117c24 */ /* 0x000fe2000f8e02ff */
[----:B------:R-:W-:Y:S01]  /*1250*/  IADD3.X R58, R58, UR15, RZ, P0, !PT ;  /* 0x0000000f3a3a7c10 */ /* 0x000fe200087fe4ff */
[----:B------:R-:W-:Y:S01]  /*1260*/  IMAD R67, R22, UR5, RZ ;  /* 0x0000000516437c24 */ /* 0x000fe2000f8e02ff */
[----:B------:R-:W-:Y:S01]  /*1270*/  SHF.R.S32.HI R11, RZ, 0x1f, R12 ;  /* 0x0000001fff0b7819 */ /* 0x000fe2000001140c */
[----:B------:R-:W-:Y:S01]  /*1280*/  ULDC UR4, c[0x0][0x23c] ;  /* 0x00008f0000047ab9 */ /* 0x000fe20000000800 */
[----:B------:R-:W-:Y:S01]  /*1290*/  IADD3 R57, P0, R12, UR14, RZ ;  /* 0x0000000e0c397c10 */ /* 0x000fe2000ff1e0ff */
[----:B------:R-:W-:Y:S01]  /*12a0*/  ULDC.64 UR6, c[0x0][0x210] ;  /* 0x0000840000067ab9 */ /* 0x000fe20000000a00 */
[----:B------:R-:W-:Y:S01]  /*12b0*/  SHF.R.S32.HI R12, RZ, 0x7, R0 ;  /* 0x00000007ff0c7819 */ /* 0x000fe20000011400 */
[----:B------:R-:W-:Y:S01]  /*12c0*/  IMAD R84, R81, UR4, RZ ;  /* 0x0000000451547c24 */ /* 0x000fe2000f8e02ff */
[----:B------:R-:W-:Y:S01]  /*12d0*/  SHF.R.S32.HI R18, RZ, 0x1f, R59 ;  /* 0x0000001fff127819 */ /* 0x000fe2000001143b */
[----:B0-----:R-:W-:Y:S01]  /*12e0*/  IMAD.SHL.U32 R82, R13, 0x20, RZ ;  /* 0x000000200d527824 */ /* 0x001fe200078e00ff */
[----:B------:R-:W-:Y:S01]  /*12f0*/  SGXT R12, R12, 0x1 ;  /* 0x000000010c0c781a */ /* 0x000fe20000000200 */
[-C--:B------:R-:W-:Y:S01]  /*1300*/  IMAD R80, R2, R13.reuse, RZ ;  /* 0x0000000d02507224 */ /* 0x080fe200078e02ff */
[----:B------:R-:W-:Y:S01]  /*1310*/  SHF.R.S32.HI R22, RZ, 0x1f, R14 ;  /* 0x0000001fff167819 */ /* 0x000fe2000001140e */
[-C--:B------:R-:W-:Y:S01]  /*1320*/  IMAD R78, R3, R13.reuse, RZ ;  /* 0x0000000d034e7224 */ /* 0x080fe200078e02ff */
[----:B------:R-:W-:Y:S01]  /*1330*/  IADD3 R63, P5, R14, UR14, RZ ;  /* 0x0000000e0e3f7c10 */ /* 0x000fe2000ffbe0ff */
        /* <DEDUP_REMOVED lines=10> */
[----:B------:R-:W-:Y:S01]  /*13e0*/  IMAD R66, R8, R13, RZ ;  /* 0x0000000d08427224 */ /* 0x000fe200078e02ff */
[----:B------:R-:W-:-:S02]  /*13f0*/  IADD3 R60, P2, R17, UR14, RZ ;  /* 0x0000000e113c7c10 */ /* 0x000fc4000ff5e0ff */
[----:B------:R-:W-:Y:S02]  /*1400*/  CS2R R24, SRZ ;  /* 0x0000000000187805 */ /* 0x000fe4000001ff00 */
[----:B------:R-:W-:Y:S02]  /*1410*/  IADD3 R59, P1, R59, UR14, RZ ;  /* 0x0000000e3b3b7c10 */ /* 0x000fe4000ff3e0ff */
[----:B------:R-:W-:Y:S02]  /*1420*/  CS2R R26, SRZ ;  /* 0x00000000001a7805 */ /* 0x000fe4000001ff00 */
[----:B------:R-:W-:Y:S01]  /*1430*/  IADD3.X R56, R56, UR15, RZ, P6, !PT ;  /* 0x0000000f38387c10 */ /* 0x000fe2000b7fe4ff */
[----:B------:R-:W-:Y:S01]  /*1440*/  UIADD3 UR14, UR8, 0x1000, URZ ;  /* 0x00001000080e7890 */ /* 0x000fe2000fffe03f */
[----:B------:R-:W-:Y:S02]  /*1450*/  IADD3 R23, P6, R67, UR6, RZ ;  /* 0x0000000643177c10 */ /* 0x000fe4000ffde0ff */
[----:B------:R-:W-:-:S02]  /*1460*/  LOP3.LUT R13, R12, 0x90, RZ, 0xc0, !PT ;  /* 0x000000900c0d7812 */ /* 0x000fc400078ec0ff */
[----:B------:R-:W-:Y:S02]  /*1470*/  LOP3.LUT R69, R86, R7, RZ, 0xfc, !PT ;  /* 0x0000000756457212 */ /* 0x000fe400078efcff */
[----:B------:R-:W-:Y:S02]  /*1480*/  IADD3.X R22, R22, UR15, RZ, P5, !PT ;  /* 0x0000000f16167c10 */ /* 0x000fe4000affe4ff */
[----:B------:R-:W-:Y:S02]  /*1490*/  IADD3.X R21, R21, UR15, RZ, P4, !PT ;  /* 0x0000000f15157c10 */ /* 0x000fe4000a7fe4ff */
[----:B------:R-:W-:Y:S02]  /*14a0*/  IADD3.X R20, R20, UR15, RZ, P3, !PT ;  /* 0x0000000f14147c10 */ /* 0x000fe40009ffe4ff */
[----:B------:R-:W-:Y:S02]  /*14b0*/  IADD3.X R19, R19, UR15, RZ, P2, !PT ;  /* 0x0000000f13137c10 */ /* 0x000fe400097fe4ff */
[----:B------:R-:W-:-:S02]  /*14c0*/  IADD3.X R18, R18, UR15, RZ, P1, !PT ;  /* 0x0000000f12127c10 */ /* 0x000fc40008ffe4ff */
[----:B------:R-:W-:Y:S01]  /*14d0*/  IADD3.X R11, R11, UR15, RZ, P0, !PT ;  /* 0x0000000f0b0b7c10 */ /* 0x000fe200087fe4ff */
[----:B------:R-:W-:Y:S01]  /*14e0*/  USHF.L.U32 UR15, UR4, 0x5, URZ ;  /* 0x00000005040f7899 */ /* 0x000fe2000800063f */
[----:B------:R-:W-:Y:S02]  /*14f0*/  LEA.HI.X.SX32 R67, R67, UR7, 0x1, P6 ;  /* 0x0000000743437c11 */ /* 0x000fe4000b0f0eff */
[----:B------:R-:W-:Y:S01]  /*1500*/  SHF.R.S32.HI R73, RZ, 0x5, R73 ;  /* 0x00000005ff497819 */ /* 0x000fe20000011449 */
[----:B------:R-:W-:Y:S01]  /*1510*/  USHF.R.S32.HI UR16, URZ, 0x1f, UR15 ;  /* 0x0000001f3f107899 */ /* 0x000fe2000801140f */
[----:B------:R-:W-:Y:S02]  /*1520*/  SHF.R.S32.HI R71, RZ, 0x1f, R84 ;  /* 0x0000001fff477819 */ /* 0x000fe40000011454 */
[----:B------:R-:W-:Y:S02]  /*1530*/  LOP3.LUT R77, R13, 0x17f, R0, 0x78, !PT ;  /* 0x0000017f0d4d7812 */ /* 0x000fe400078e7800 */
[----:B------:R-:W-:-:S07]  /*1540*/  LOP3.LUT R75, R69, 0x10, RZ, 0x3c, !PT ;  /* 0x00000010454b7812 */ /* 0x000fce00078e3cff */
.L_x_2:
[----:B------:R-:W-:Y:S02]  /*1550*/  ISETP.GE.AND P0, PT, R7, UR12, PT ;  /* 0x0000000c07007c0c */ /* 0x000fe4000bf06270 */
[C---:B------:R-:W-:Y:S02]  /*1560*/  IADD3 R14, P1, R72.reuse, R23, RZ ;  /* 0x00000017480e7210 */ /* 0x040fe40007f3e0ff */
[----:B------:R-:W-:Y:S02]  /*1570*/  PRMT R86, RZ, 0x7610, R86 ;  /* 0x00007610ff567816 */ /* 0x000fe40000000056 */
[----:B------:R-:W-:Y:S02]  /*1580*/  LEA.HI.X.SX32 R15, R72, R67, 0x1, P1 ;  /* 0x00000043480f7211 */ /* 0x000fe400008f0eff */
[----:B------:R-:W-:Y:S02]  /*1590*/  ISETP.GE.AND P1, PT, R6, UR12, PT ;  /* 0x0000000c06007c0c */ /* 0x000fe4000bf26270 */
[----:B------:R-:W-:-:S03]  /*15a0*/  ISETP.GE.AND P2, PT, R8, UR12, PT ;  /* 0x0000000c08007c0c */ /* 0x000fc6000bf46270 */
[----:B------:R0:W2:Y:S01]  /*15b0*/  @!P0 LDG.E.U8 R86, desc[UR10][R14.64] ;  /* 0x0000000a0e568981 */ /* 0x0000a2000c1e1100 */
[C---:B------:R-:W-:Y:S02]  /*15c0*/  IADD3 R16, P0, R74.reuse, R23, RZ ;  /* 0x000000174a107210 */ /* 0x040fe40007f1e0ff */
[----:B------:R-:W-:Y:S02]  /*15d0*/  PRMT R88, RZ, 0x7610, R88 ;  /* 0x00007610ff587816 */ /* 0x000fe40000000058 */
[----:B------:R-:W-:Y:S02]  /*15e0*/  LEA.HI.X.SX32 R17, R74, R67, 0x1, P0 ;  /* 0x000000434a117211 */ /* 0x000fe400000f0eff */
[C---:B------:R-:W-:Y:S02]  /*15f0*/  IADD3 R12, P0, R66.reuse, R23, RZ ;  /* 0x00000017420c7210 */ /* 0x040fe40007f1e0ff */
[----:B------:R-:W-:Y:S01]  /*1600*/  PRMT R90, RZ, 0x7610, R90 ;  /* 0x00007610ff5a7816 */ /* 0x000fe2000000005a */
[----:B------:R1:W3:Y:S01]  /*1610*/  @!P1 LDG.E.U8 R88, desc[UR10][R16.64] ;  /* 0x0000000a10589981 */ /* 0x0002e2000c1e1100 */
[----:B------:R-:W-:-:S02]  /*1620*/  LEA.HI.X.SX32 R13, R66, R67, 0x1, P0 ;  /* 0x00000043420d7211 */ /* 0x000fc400000f0eff */
[----:B------:R-:W-:-:S03]  /*1630*/  ISETP.GE.AND P1, PT, R4, UR12, PT ;  /* 0x0000000c04007c0c */ /* 0x000fc6000bf26270 */
[----:B------:R4:W5:Y:S01]  /*1640*/  @!P2 LDG.E.U8 R90, desc[UR10][R12.64] ;  /* 0x0000000a0c5aa981 */ /* 0x000962000c1e1100 */
[C---:B0-----:R-:W-:Y:S02]  /*1650*/  IADD3 R14, P0, R76.reuse, R23, RZ ;  /* 0x000000174c0e7210 */ /* 0x041fe40007f1e0ff */
[----:B------:R-:W-:Y:S02]  /*1660*/  PRMT R92, RZ, 0x7610, R92 ;  /* 0x00007610ff5c7816 */ /* 0x000fe4000000005c */
[----:B------:R-:W-:Y:S02]  /*1670*/  LEA.HI.X.SX32 R15, R76, R67, 0x1, P0 ;  /* 0x000000434c0f7211 */ /* 0x000fe400000f0eff */
[----:B-1----:R-:W-:Y:S02]  /*1680*/  IADD3 R16, P0, R68, R23, RZ ;  /* 0x0000001744107210 */ /* 0x002fe40007f1e0ff */
[----:B------:R-:W-:Y:S01]  /*1690*/  PRMT R96, RZ, 0x7610, R96 ;  /* 0x00007610ff607816 */ /* 0x000fe20000000060 */
[----:B------:R0:W5:Y:S01]  /*16a0*/  @!P1 LDG.E.U8 R92, desc[UR10][R14.64] ;  /* 0x0000000a0e5c9981 */ /* 0x000162000c1e1100 */
[----:B------:R-:W-:-:S02]  /*16b0*/  ISETP.GE.AND P1, PT, R3, UR12, PT ;  /* 0x0000000c03007c0c */ /* 0x000fc4000bf26270 */
[----:B------:R-:W-:Y:S02]  /*16c0*/  LEA.HI.X.SX32 R17, R68, R67, 0x1, P0 ;  /* 0x0000004344117211 */ /* 0x000fe400000f0eff */
[C---:B----4-:R-:W-:Y:S02]  /*16d0*/  IADD3 R12, P0, R78.reuse, R23, RZ ;  /* 0x000000174e0c7210 */ /* 0x050fe40007f1e0ff */
[----:B------:R-:W-:Y:S02]  /*16e0*/  ISETP.GE.AND P2, PT, R9, UR12, PT ;  /* 0x0000000c09007c0c */ /* 0x000fe4000bf46270 */
[----:B------:R-:W-:-:S05]  /*16f0*/  LEA.HI.X.SX32 R13, R78, R67, 0x1, P0 ;  /* 0x000000434e0d7211 */ /* 0x000fca00000f0eff */
[----:B------:R-:W4:Y:S01]  /*1700*/  @!P1 LDG.E.U8 R96, desc[UR10][R12.64] ;  /* 0x0000000a0c609981 */ /* 0x000f22000c1e1100 */
[----:B------:R-:W-:Y:S02]  /*1710*/  ISETP.GE.AND P1, PT, R10, UR12, PT ;  /* 0x0000000c0a007c0c */ /* 0x000fe4000bf26270 */
[C---:B0-----:R-:W-:Y:S02]  /*1720*/  IADD3 R14, P0, R70.reuse, R23, RZ ;  /* 0x00000017460e7210 */ /* 0x041fe40007f1e0ff */
[----:B------:R-:W-:Y:S02]  /*1730*/  PRMT R98, RZ, 0x7610, R98 ;  /* 0x00007610ff627816 */ /* 0x000fe40000000062 */
[----:B------:R-:W-:Y:S02]  /*1740*/  LEA.HI.X.SX32 R15, R70, R67, 0x1, P0 ;  /* 0x00000043460f7211 */ /* 0x000fe400000f0eff */
[----:B------:R-:W-:-:S05]  /*1750*/  PRMT R94, RZ, 0x7610, R94 ;  /* 0x00007610ff5e7816 */ /* 0x000fca000000005e */
[----:B------:R-:W4:Y:S01]  /*1760*/  @!P1 LDG.E.U8 R98, desc[UR10][R14.64] ;  /* 0x0000000a0e629981 */ /* 0x000f22000c1e1100 */
[----:B------:R-:W-:-:S03]  /*1770*/  ISETP.GE.AND P1, PT, R2, UR12, PT ;  /* 0x0000000c02007c0c */ /* 0x000fc6000bf26270 */
[----:B------:R0:W4:Y:S01]  /*1780*/  @!P2 LDG.E.U8 R94, desc[UR10][R16.64] ;  /* 0x0000000a105ea981 */ /* 0x000122000c1e1100 */
[----:B------:R-:W-:Y:S02]  /*1790*/  PRMT R100, RZ, 0x7610, R100 ;  /* 0x00007610ff647816 */ /* 0x000fe40000000064 */
[----:B0-----:R-:W-:-:S04]  /*17a0*/  IADD3 R16, P0, R80, R23, RZ ;  /* 0x0000001750107210 */ /* 0x001fc80007f1e0ff */
[----:B------:R-:W-:-:S05]  /*17b0*/  LEA.HI.X.SX32 R17, R80, R67, 0x1, P0 ;  /* 0x0000004350117211 */ /* 0x000fca00000f0eff */
[----:B------:R0:W4:Y:S01]  /*17c0*/  @!P1 LDG.E.U8 R100, desc[UR10][R16.64] ;  /* 0x0000000a10649981 */ /* 0x000122000c1e1100 */
[----:B------:R-:W-:Y:S01]  /*17d0*/  BAR.SYNC.DEFER_BLOCKING 0x0 ;  /* 0x0000000000007b1d */ /* 0x000fe20000010000 */
[----:B------:R-:W-:Y:S02]  /*17e0*/  IADD3 R12, P1, R84, R64, RZ ;  /* 0x00000040540c7210 */ /* 0x000fe40007f3e0ff */
[----:B------:R-:W-:-:S03]  /*17f0*/  ISETP.GE.AND P0, PT, R81, UR12, PT ;  /* 0x0000000c51007c0c */ /* 0x000fc6000bf06270 */
[----:B------:R-:W-:Y:S01]  /*1800*/  IMAD.X R13, R71, 0x1, R56, P1 ;  /* 0x00000001470d7824 */ /* 0x000fe200008e0638 */
[----:B------:R-:W-:Y:S02]  /*1810*/  IADD3 R14, P1, R84, R63, RZ ;  /* 0x0000003f540e7210 */ /* 0x000fe40007f3e0ff */
[----:B------:R-:W-:-:S03]  /*1820*/  PRMT R110, RZ, 0x7610, R110 ;  /* 0x00007610ff6e7816 */ /* 0x000fc6000000006e */
[----:B------:R-:W-:Y:S01]  /*1830*/  IMAD.X R15, R71, 0x1, R22, P1 ;  /* 0x00000001470f7824 */ /* 0x000fe200008e0616 */
[----:B0-----:R-:W-:Y:S02]  /*1840*/  IADD3 R16, P1, R84, R62, RZ ;  /* 0x0000003e54107210 */ /* 0x001fe40007f3e0ff */
[----:B------:R-:W-:-:S03]  /*1850*/  PRMT R108, RZ, 0x7610, R108 ;  /* 0x00007610ff6c7816 */ /* 0x000fc6000000006c */
[----:B------:R-:W-:Y:S01]  /*1860*/  IMAD.X R17, R71, 0x1, R21, P1 ;  /* 0x0000000147117824 */ /* 0x000fe200008e0615 */
[----:B------:R0:W4:Y:S01]  /*1870*/  @!P0 LDG.E.U8 R110, desc[UR10][R12.64] ;  /* 0x0000000a0c6e8981 */ /* 0x000122000c1e1100 */
[----:B------:R-:W-:-:S03]  /*1880*/  PRMT R106, RZ, 0x7610, R106 ;  /* 0x00007610ff6a7816 */ /* 0x000fc6000000006a */
[----:B------:R1:W4:Y:S01]  /*1890*/  @!P0 LDG.E.U8 R108, desc[UR10][R14.64] ;  /* 0x0000000a0e6c8981 */ /* 0x000322000c1e1100 */
[----:B------:R-:W-:-:S03]  /*18a0*/  PRMT R104, RZ, 0x7610, R104 ;  /* 0x00007610ff687816 */ /* 0x000fc60000000068 */
[----:B------:R1:W4:Y:S01]  /*18b0*/  @!P0 LDG.E.U8 R106, desc[UR10][R16.64] ;  /* 0x0000000a106a8981 */ /* 0x000322000c1e1100 */
[----:B0-----:R-:W-:-:S05]  /*18c0*/  IADD3 R12, P1, R84, R61, RZ ;  /* 0x0000003d540c7210 */ /* 0x001fca0007f3e0ff */
[C---:B------:R-:W-:Y:S01]  /*18d0*/  IMAD.X R13, R71.reuse, 0x1, R20, P1 ;  /* 0x00000001470d7824 */ /* 0x040fe200008e0614 */
[C---:B-1----:R-:W-:Y:S02]  /*18e0*/  IADD3 R14, P1, R84.reuse, R60, RZ ;  /* 0x0000003c540e7210 */ /* 0x042fe40007f3e0ff */
[----:B------:R-:W-:Y:S02]  /*18f0*/  PRMT R102, RZ, 0x7610, R102 ;  /* 0x00007610ff667816 */ /* 0x000fe40000000066 */
[----:B------:R0:W4:Y:S01]  /*1900*/  @!P0 LDG.E.U8 R104, desc[UR10][R12.64] ;  /* 0x0000000a0c688981 */ /* 0x000122000c1e1100 */
[----:B------:R-:W-:Y:S01]  /*1910*/  IMAD.X R15, R71, 0x1, R19, P1 ;  /* 0x00000001470f7824 */ /* 0x000fe200008e0613 */
[----:B------:R-:W-:-:S04]  /*1920*/  IADD3 R16, P1, R84, R59, RZ ;  /* 0x0000003b54107210 */ /* 0x000fc80007f3e0ff */
[----:B------:R1:W4:Y:S01]  /*1930*/  @!P0 LDG.E.U8 R102, desc[UR10][R14.64] ;  /* 0x0000000a0e668981 */ /* 0x000322000c1e1100 */
[----:B------:R-:W-:Y:S01]  /*1940*/  IMAD.X R17, R71, 0x1, R18, P1 ;  /* 0x0000000147117824 */ /* 0x000fe200008e0612 */
[----:B0-----:R-:W-:-:S05]  /*1950*/  IADD3 R12, P1, R84, R57, RZ ;  /* 0x00000039540c7210 */ /* 0x001fca0007f3e0ff */
[----:B------:R-:W-:Y:S01]  /*1960*/  IMAD.X R13, R71, 0x1, R11, P1 ;  /* 0x00000001470d7824 */ /* 0x000fe200008e060b */
[----:B-1----:R-:W-:-:S05]  /*1970*/  IADD3 R14, P1, R84, R65, RZ ;  /* 0x00000041540e7210 */ /* 0x002fca0007f3e0ff */
[----:B------:R-:W-:Y:S01]  /*1980*/  IMAD.X R15, R71, 0x1, R58, P1 ;  /* 0x00000001470f7824 */ /* 0x000fe200008e063a */
[----:B--2---:R0:W-:Y:S04]  /*1990*/  STS.U8 [R69+UR8], R86 ;  /* 0x0000005645007988 */ /* 0x0041e80008000008 */
[----:B---3--:R1:W-:Y:S01]  /*19a0*/  STS.U8 [R69+UR8+0x4], R88 ;  /* 0x0000045845007988 */ /* 0x0083e20008000008 */
[----:B0-----:R-:W-:-:S03]  /*19b0*/  PRMT R86, RZ, 0x7610, R86 ;  /* 0x00007610ff567816 */ /* 0x001fc60000000056 */
[----:B-----5:R0:W-:Y:S01]  /*19c0*/  STS.U8 [R69+UR8+0x8], R90 ;  /* 0x0000085a45007988 */ /* 0x0201e20008000008 */
[----:B-1----:R-:W-:-:S03]  /*19d0*/  PRMT R88, RZ, 0x7610, R88 ;  /* 0x00007610ff587816 */ /* 0x002fc60000000058 */
[----:B------:R-:W2:Y:S01]  /*19e0*/  @!P0 LDG.E.U8 R86, desc[UR10][R12.64] ;  /* 0x0000000a0c568981 */ /* 0x000ea2000c1e1100 */
[----:B0-----:R-:W-:-:S03]  /*19f0*/  PRMT R90, RZ, 0x7610, R90 ;  /* 0x00007610ff5a7816 */ /* 0x001fc6000000005a */
[----:B------:R-:W3:Y:S04]  /*1a00*/  @!P0 LDG.E.U8 R88, desc[UR10][R16.64] ;  /* 0x0000000a10588981 */ /* 0x000ee8000c1e1100 */
[----:B------:R-:W5:Y:S04]  /*1a10*/  @!P0 LDG.E.U8 R90, desc[UR10][R14.64] ;  /* 0x0000000a0e5a8981 */ /* 0x000f68000c1e1100 */
[----:B------:R0:W-:Y:S04]  /*1a20*/  STS.U8 [R69+UR8+0xc], R92 ;  /* 0x00000c5c45007988 */ /* 0x0001e80008000008 */
[----:B----4-:R0:W-:Y:S04]  /*1a30*/  STS.U8 [R75+UR8+0x4], R96 ;  /* 0x000004604b007988 */ /* 0x0101e80008000008 */
[----:B------:R0:W-:Y:S04]  /*1a40*/  STS.U8 [R75+UR8+0x8], R98 ;  /* 0x000008624b007988 */ /* 0x0001e80008000008 */
[----:B------:R0:W-:Y:S04]  /*1a50*/  STS.U8 [R75+UR8], R94 ;  /* 0x0000005e4b007988 */ /* 0x0001e80008000008 */
[----:B------:R0:W-:Y:S04]  /*1a60*/  STS.U8 [R75+UR8+0xc], R100 ;  /* 0x00000c644b007988 */ /* 0x0001e80008000008 */
[----:B------:R0:W-:Y:S04]  /*1a70*/  STS.U8 [R77+UR8+0x1c00], R110 ;  /* 0x001c006e4d007988 */ /* 0x0001e80008000008 */
[----:B------:R0:W-:Y:S04]  /*1a80*/  STS.U8 [R77+UR8+0x1a00], R108 ;  /* 0x001a006c4d007988 */ /* 0x0001e80008000008 */
[----:B------:R0:W-:Y:S04]  /*1a90*/  STS.U8 [R77+UR8+0x1800], R106 ;  /* 0x0018006a4d007988 */ /* 0x0001e80008000008 */
[----:B------:R0:W-:Y:S04]  /*1aa0*/  STS.U8 [R77+UR8+0x1600], R104 ;  /* 0x001600684d007988 */ /* 0x0001e80008000008 */
[----:B------:R0:W-:Y:S01]  /*1ab0*/  STS.U8 [R77+UR8+0x1400], R102 ;  /* 0x001400664d007988 */ /* 0x0001e20008000008 */
[----:B------:R-:W-:-:S02]  /*1ac0*/  USHF.L.U32 UR4, UR13, 0x5, URZ ;  /* 0x000000050d047899 */ /* 0x000fc4000800063f */
[----:B------:R-:W-:Y:S02]  /*1ad0*/  USHF.L.U32 UR5, UR13, 0x4, URZ ;  /* 0x000000040d057899 */ /* 0x000fe4000800063f */
[----:B------:R-:W-:Y:S02]  /*1ae0*/  ULOP3.LUT UR4, UR4, 0x80, URZ, 0xc0, !UPT ;  /* 0x0000008004047892 */ /* 0x000fe4000f8ec03f */
[----:B------:R-:W-:Y:S02]  /*1af0*/  ULOP3.LUT UR5, UR5, 0x80, URZ, 0xc0, !UPT ;  /* 0x0000008005057892 */ /* 0x000fe4000f8ec03f */
[----:B------:R-:W-:Y:S02]  /*1b00*/  ULEA.HI UR4, UR8, UR4, URZ, 0x1c ;  /* 0x0000000408047291 */ /* 0x000fe4000f8fe03f */
[----:B------:R-:W-:Y:S02]  /*1b10*/  ULEA.HI UR5, UR14, UR5, URZ, 0x1c ;  /* 0x000000050e057291 */ /* 0x000fe4000f8fe03f */
[----:B------:R-:W-:-:S02]  /*1b20*/  ULOP3.LUT UR4, UR4, 0x3fff, URZ, 0xc0, !UPT ;  /* 0x00003fff04047892 */ /* 0x000fc4000f8ec03f */
[----:B------:R-:W-:Y:S01]  /*1b30*/  ULOP3.LUT UR6, UR5, 0x3fff, URZ, 0xc0, !UPT ;  /* 0x00003fff05067892 */ /* 0x000fe2000f8ec03f */
[----:B------:R-:W-:Y:S02]  /*1b40*/  UMOV UR7, 0xc0000010 ;  /* 0xc000001000077882 */ /* 0x000fe40000000000 */
[----:B------:R-:W-:Y:S01]  /*1b50*/  UMOV UR5, 0xc0000010 ;  /* 0xc000001000057882 */ /* 0x000fe20000000000 */
[----:B------:R-:W-:Y:S01]  /*1b60*/  VIADD R73, R73, 0xffffffff ;  /* 0xffffffff49497836 */ /* 0x000fe20000000000 */
[----:B------:R-:W-:-:S04]  /*1b70*/  IADD3 R63, P0, R63, UR15, RZ ;  /* 0x0000000f3f3f7c10 */ /* 0x000fc8000ff1e0ff */
[----:B------:R-:W-:Y:S02]  /*1b80*/  IADD3.X R22, R22, UR16, RZ, P0, !PT ;  /* 0x0000001016167c10 */ /* 0x000fe400087fe4ff */
[----:B------:R-:W-:Y:S02]  /*1b90*/  ISETP.NE.U32.AND P0, PT, R73, RZ, PT ;  /* 0x000000ff4900720c */ /* 0x000fe40003f05070 */
[----:B------:R-:W-:Y:S02]  /*1ba0*/  IADD3 R65, P5, R65, UR15, RZ ;  /* 0x0000000f41417c10 */ /* 0x000fe4000ffbe0ff */
[----:B------:R-:W-:Y:S02]  /*1bb0*/  IADD3 R64, P6, R64, UR15, RZ ;  /* 0x0000000f40407c10 */ /* 0x000fe4000ffde0ff */
[----:B------:R-:W-:Y:S02]  /*1bc0*/  IADD3.X R58, R58, UR16, RZ, P5, !PT ;  /* 0x000000103a3a7c10 */ /* 0x000fe4000affe4ff */
[----:B------:R-:W-:-:S02]  /*1bd0*/  IADD3 R62, P1, R62, UR15, RZ ;  /* 0x0000000f3e3e7c10 */ /* 0x000fc4000ff3e0ff */
[----:B------:R-:W-:Y:S02]  /*1be0*/  IADD3 R61, P2, R61, UR15, RZ ;  /* 0x0000000f3d3d7c10 */ /* 0x000fe4000ff5e0ff */
[----:B------:R-:W-:Y:S02]  /*1bf0*/  IADD3 R60, P3, R60, UR15, RZ ;  /* 0x0000000f3c3c7c10 */ /* 0x000fe4000ff7e0ff */
[----:B------:R-:W-:Y:S02]  /*1c00*/  IADD3 R59, P4, R59, UR15, RZ ;  /* 0x0000000f3b3b7c10 */ /* 0x000fe4000ff9e0ff */
[----:B------:R-:W-:Y:S02]  /*1c10*/  IADD3 R57, P5, R57, UR15, RZ ;  /* 0x0000000f39397c10 */ /* 0x000fe4000ffbe0ff */
[----:B------:R-:W-:Y:S01]  /*1c20*/  IADD3.X R56, R56, UR16, RZ, P6, !PT ;  /* 0x0000001038387c10 */ /* 0x000fe2000b7fe4ff */
[----:B------:R-:W-:Y:S01]  /*1c30*/  UIADD3 UR12, UR12, -0x20, URZ ;  /* 0xffffffe00c0c7890 */ /* 0x000fe2000fffe03f */
[----:B------:R-:W-:-:S02]  /*1c40*/  IADD3 R23, P6, R82, R23, RZ ;  /* 0x0000001752177210 */ /* 0x000fc40007fde0ff */
[----:B------:R-:W-:Y:S02]  /*1c50*/  IADD3.X R21, R21, UR16, RZ, P1, !PT ;  /* 0x0000001015157c10 */ /* 0x000fe40008ffe4ff */
[----:B------:R-:W-:Y:S02]  /*1c60*/  IADD3.X R20, R20, UR16, RZ, P2, !PT ;  /* 0x0000001014147c10 */ /* 0x000fe400097fe4ff */
[----:B------:R-:W-:Y:S02]  /*1c70*/  IADD3.X R19, R19, UR16, RZ, P3, !PT ;  /* 0x0000001013137c10 */ /* 0x000fe40009ffe4ff */
[----:B------:R-:W-:Y:S02]  /*1c80*/  IADD3.X R18, R18, UR16, RZ, P4, !PT ;  /* 0x0000001012127c10 */ /* 0x000fe4000a7fe4ff */
[----:B------:R-:W-:Y:S01]  /*1c90*/  IADD3.X R11, R11, UR16, RZ, P5, !PT ;  /* 0x000000100b0b7c10 */ /* 0x000fe2000affe4ff */
[----:B--2---:R0:W-:Y:S04]  /*1ca0*/  STS.U8 [R77+UR8+0x1000], R86 ;  /* 0x001000564d007988 */ /* 0x0041e80008000008 */
[----:B---3--:R0:W-:Y:S04]  /*1cb0*/  STS.U8 [R77+UR8+0x1200], R88 ;  /* 0x001200584d007988 */ /* 0x0081e80008000008 */
[----:B-----5:R0:W-:Y:S01]  /*1cc0*/  STS.U8 [R77+UR8+0x1e00], R90 ;  /* 0x001e005a4d007988 */ /* 0x0201e20008000008 */
[----:B------:R1:W-:Y:S06]  /*1cd0*/  MEMBAR.ALL.CTA ;  /* 0x0000000000007992 */ /* 0x0003ec0000008000 */
[----:B-1----:R-:W1:Y:S02]  /*1ce0*/  FENCE.VIEW.ASYNC.S ;  /* 0x00000000000073c6 */ /* 0x002e640000000000 */
[----:B-1----:R-:W-:Y:S06]  /*1cf0*/  BAR.SYNC.DEFER_BLOCKING 0x0 ;  /* 0x0000000000007b1d */ /* 0x002fec0000010000 */
[----:B------:R-:W-:-:S06]  /*1d00*/  WARPGROUP.ARRIVE ;  /* 0x00000000000079c5 */ /* 0x000fcc0000000000 */
[----:B------:R-:W-:Y:S01]  /*1d10*/  QGMMA.64x64x32.F32.E5M2.E5M2 R24, gdesc[UR4], R24, gsb0 ;  /* 0x00e00000041879f3 */ /* 0x000fe20008003818 */
[----:B------:R-:W-:Y:S02]  /*1d20*/  LEA.HI.X.SX32 R67, R82, R67, 0x1, P6 ;  /* 0x0000004352437211 */ /* 0x000fe400030f0eff */
[----:B------:R-:W-:Y:S02]  /*1d30*/  WARPGROUP.DEPBAR.LE gsb0, 0x0 ;  /* 0x00008000000079c5 */ /* 0x000fe40000010000 */
[----:B0-----:R-:W-:Y:S05]  /*1d40*/  @P0 BRA `(.L_x_2) ;  /* 0xfffffff800000947 */ /* 0x001fea000383ffff */
.L_x_1:
[C---:B------:R-:W-:Y:S01]  /*1d50*/  IMAD.SHL.U32 R8, R0.reuse, 0x10, RZ ;  /* 0x0000001000087824 */ /* 0x040fe200078e00ff */
[----:B------:R-:W-:Y:S01]  /*1d60*/  F2FP.SATFINITE.E5M2.F32.PACK_AB_MERGE_C R40, R41, R40, RZ ;  /* 0x000000282928723e */ /* 0x000fe200048060ff */
[----:B------:R-:W-:Y:S01]  /*1d70*/  IMAD.SHL.U32 R9, R0, 0x8, RZ ;  /* 0x0000000800097824 */ /* 0x000fe200078e00ff */
[----:B------:R-:W-:Y:S01]  /*1d80*/  F2FP.SATFINITE.E5M2.F32.PACK_AB_MERGE_C R44, R45, R44, RZ ;  /* 0x0000002c2d2c723e */ /* 0x000fe200048060ff */
[----:B------:R-:W-:Y:S01]  /*1d90*/  BAR.SYNC.DEFER_BLOCKING 0x0 ;  /* 0x0000000000007b1d */ /* 0x000fe20000010000 */
[----:B------:R-:W-:Y:S01]  /*1da0*/  LOP3.LUT R8, R8, 0x30, RZ, 0xc0, !PT ;  /* 0x0000003008087812 */ /* 0x000fe200078ec0ff */
[----:B------:R-:W-:Y:S01]  /*1db0*/  IMAD.U32 R20, RZ, RZ, UR9 ;  /* 0x00000009ff147e24 */ /* 0x000fe2000f8e00ff */
[----:B------:R-:W-:Y:S01]  /*1dc0*/  F2FP.SATFINITE.E5M2.F32.PACK_AB_MERGE_C R48, R49, R48, RZ ;  /* 0x000000303130723e */ /* 0x000fe200048060ff */
[----:B------:R-:W-:Y:S01]  /*1dd0*/  VIADD R6, R6, UR9 ;  /* 0x0000000906067c36 */ /* 0x000fe20008000000 */
[----:B------:R-:W-:Y:S01]  /*1de0*/  LOP3.LUT R21, R8, 0x780, R9, 0xf8, !PT ;  /* 0x0000078008157812 */ /* 0x000fe200078ef809 */
[C---:B------:R-:W-:Y:S01]  /*1df0*/  IMAD.SHL.U32 R8, R0.reuse, 0x4, RZ ;  /* 0x0000000400087824 */ /* 0x040fe200078e00ff */
[----:B------:R-:W-:Y:S01]  /*1e00*/  F2FP.SATFINITE.E5M2.F32.PACK_AB_MERGE_C R24, R25, R24, RZ ;  /* 0x000000181918723e */ /* 0x000fe200048060ff */
[----:B------:R-:W-:Y:S01]  /*1e10*/  IMAD.SHL.U32 R9, R0, 0x40, RZ ;  /* 0x0000004000097824 */ /* 0x000fe200078e00ff */
[----:B------:R-:W-:Y:S01]  /*1e20*/  F2FP.SATFINITE.E5M2.F32.PACK_AB_MERGE_C R28, R29, R28, RZ ;  /* 0x0000001c1d1c723e */ /* 0x000fe200048060ff */
[----:B------:R-:W-:Y:S01]  /*1e30*/  ULDC.64 UR6, c[0x0][0x228] ;  /* 0x00008a0000067ab9 */ /* 0x000fe20000000a00 */
[----:B------:R-:W-:Y:S01]  /*1e40*/  LOP3.LUT R8, R8, 0x3b8, RZ, 0xc0, !PT ;  /* 0x000003b808087812 */ /* 0x000fe200078ec0ff */
[----:B------:R-:W-:Y:S01]  /*1e50*/  ULDC UR4, c[0x0][0x244] ;  /* 0x0000910000047ab9 */ /* 0x000fe20000000800 */
[----:B------:R-:W-:Y:S01]  /*1e60*/  F2FP.SATFINITE.E5M2.F32.PACK_AB_MERGE_C R32, R33, R32, RZ ;  /* 0x000000202120723e */ /* 0x000fe200048060ff */
[----:B------:R-:W-:Y:S01]  /*1e70*/  VIADD R2, R2, UR9 ;  /* 0x0000000902027c36 */ /* 0x000fe20008000000 */
[----:B------:R-:W-:-:S02]  /*1e80*/  F2FP.SATFINITE.E5M2.F32.PACK_AB_MERGE_C R34, R35, R34, RZ ;  /* 0x000000222322723e */ /* 0x000fc400048060ff */
[----:B------:R-:W-:Y:S02]  /*1e90*/  F2FP.SATFINITE.E5M2.F32.PACK_AB_MERGE_C R38, R39, R38, RZ ;  /* 0x000000262726723e */ /* 0x000fe400048060ff */
[----:B------:R-:W-:Y:S02]  /*1ea0*/  LOP3.LUT R40, R40, 0xffff, RZ, 0xc0, !PT ;  /* 0x0000ffff28287812 */ /* 0x000fe400078ec0ff */
[----:B------:R-:W-:Y:S02]  /*1eb0*/  LOP3.LUT R39, R48, 0xffff, RZ, 0xc0, !PT ;  /* 0x0000ffff30277812 */ /* 0x000fe400078ec0ff */
[----:B------:R-:W-:Y:S02]  /*1ec0*/  LOP3.LUT R35, R44, 0xffff, RZ, 0xc0, !PT ;  /* 0x0000ffff2c237812 */ /* 0x000fe400078ec0ff */
[----:B------:R-:W-:Y:S02]  /*1ed0*/  LOP3.LUT R11, R8, 0x40, R9, 0xf8, !PT ;  /* 0x00000040080b7812 */ /* 0x000fe400078ef809 */
[----:B------:R-:W-:-:S02]  /*1ee0*/  F2FP.SATFINITE.E5M2.F32.PACK_AB_MERGE_C R30, R31, R30, RZ ;  /* 0x0000001e1f1e723e */ /* 0x000fc400048060ff */
[----:B------:R-:W-:Y:S02]  /*1ef0*/  F2FP.SATFINITE.E5M2.F32.PACK_AB_MERGE_C R42, R43, R42, RZ ;  /* 0x0000002a2b2a723e */ /* 0x000fe400048060ff */
[----:B------:R-:W-:Y:S02]  /*1f00*/  F2FP.SATFINITE.E5M2.F32.PACK_AB_MERGE_C R46, R47, R46, RZ ;  /* 0x0000002e2f2e723e */ /* 0x000fe400048060ff */
[----:B------:R-:W-:Y:S02]  /*1f10*/  F2FP.SATFINITE.E5M2.F32.PACK_AB_MERGE_C R50, R51, R50, RZ ;  /* 0x000000323332723e */ /* 0x000fe400048060ff */
[----:B------:R-:W-:Y:S02]  /*1f20*/  SHF.R.S32.HI R8, RZ, 0x4, R0 ;  /* 0x00000004ff087819 */ /* 0x000fe40000011400 */
[----:B------:R-:W-:Y:S02]  /*1f30*/  LOP3.LUT R24, R24, 0xffff, RZ, 0xc0, !PT ;  /* 0x0000ffff18187812 */ /* 0x000fe400078ec0ff */
[----:B------:R-:W-:-:S02]  /*1f40*/  LOP3.LUT R23, R28, 0xffff, RZ, 0xc0, !PT ;  /* 0x0000ffff1c177812 */ /* 0x000fc400078ec0ff */
[----:B------:R-:W-:Y:S02]  /*1f50*/  LOP3.LUT R31, R32, 0xffff, RZ, 0xc0, !PT ;  /* 0x0000ffff201f7812 */ /* 0x000fe400078ec0ff */
[----:B------:R-:W-:Y:S02]  /*1f60*/  F2FP.SATFINITE.E5M2.F32.PACK_AB_MERGE_C R26, R27, R26, RZ ;  /* 0x0000001a1b1a723e */ /* 0x000fe400048060ff */
[----:B------:R-:W-:Y:S02]  /*1f70*/  F2FP.SATFINITE.E5M2.F32.PACK_AB_MERGE_C R36, R37, R36, RZ ;  /* 0x000000242524723e */ /* 0x000fe400048060ff */
[--C-:B------:R-:W-:Y:S02]  /*1f80*/  PRMT R15, R39, 0x3340, R0.reuse ;  /* 0x00003340270f7816 */ /* 0x100fe40000000000 */
[----:B------:R-:W-:Y:S02]  /*1f90*/  PRMT R12, R40, 0x3340, R35 ;  /* 0x00003340280c7816 */ /* 0x000fe40000000023 */
[----:B------:R-:W-:-:S02]  /*1fa0*/  SHF.R.S32.HI R14, RZ, 0x3, R0 ;  /* 0x00000003ff0e7819 */ /* 0x000fc40000011400 */
[----:B------:R-:W-:Y:S02]  /*1fb0*/  LOP3.LUT R42, R42, 0xffff, RZ, 0xc0, !PT ;  /* 0x0000ffff2a2a7812 */ /* 0x000fe400078ec0ff */
[----:B------:R-:W-:Y:S02]  /*1fc0*/  LOP3.LUT R37, R46, 0xffff, RZ, 0xc0, !PT ;  /* 0x0000ffff2e257812 */ /* 0x000fe400078ec0ff */
[----:B------:R-:W-:Y:S02]  /*1fd0*/  LOP3.LUT R41, R50, 0xffff, RZ, 0xc0, !PT ;  /* 0x0000ffff32297812 */ /* 0x000fe400078ec0ff */
[----:B------:R-:W-:Y:S02]  /*1fe0*/  SGXT R8, R8, 0x1 ;  /* 0x000000010808781a */ /* 0x000fe40000000200 */
[----:B------:R-:W-:Y:S02]  /*1ff0*/  PRMT R13, R31, 0x3340, R0 ;  /* 0x000033401f0d7816 */ /* 0x000fe40000000000 */
[----:B------:R-:W-:-:S02]  /*2000*/  PRMT R10, R24, 0x3340, R23 ;  /* 0x00003340180a7816 */ /* 0x000fc40000000017 */
[----:B------:R-:W-:Y:S02]  /*2010*/  LOP3.LUT R26, R26, 0xffff, RZ, 0xc0, !PT ;  /* 0x0000ffff1a1a7812 */ /* 0x000fe400078ec0ff */
[----:B------:R-:W-:Y:S02]  /*2020*/  LOP3.LUT R29, R30, 0xffff, RZ, 0xc0, !PT ;  /* 0x0000ffff1e1d7812 */ /* 0x000fe400078ec0ff */
[----:B------:R-:W-:Y:S02]  /*2030*/  LOP3.LUT R33, R34, 0xffff, RZ, 0xc0, !PT ;  /* 0x0000ffff22217812 */ /* 0x000fe400078ec0ff */
[----:B------:R-:W-:Y:S02]  /*2040*/  PRMT R19, R12, 0x5410, R15 ;  /* 0x000054100c137816 */ /* 0x000fe4000000000f */
[----:B------:R-:W-:Y:S02]  /*2050*/  SGXT R14, R14, 0x1 ;  /* 0x000000010e0e781a */ /* 0x000fe40000000200 */
[----:B------:R-:W-:-:S02]  /*2060*/  LOP3.LUT R9, R0, 0x100, RZ, 0xc0, !PT ;  /* 0x0000010000097812 */ /* 0x000fc400078ec0ff */
[----:B------:R-:W-:Y:S02]  /*2070*/  PRMT R15, R41, 0x3340, R0 ;  /* 0x00003340290f7816 */ /* 0x000fe40000000000 */
[----:B------:R-:W-:Y:S02]  /*2080*/  PRMT R12, R42, 0x3340, R37 ;  /* 0x000033402a0c7816 */ /* 0x000fe40000000025 */
[----:B------:R-:W-:Y:S02]  /*2090*/  LOP3.LUT R8, R11, 0x1040, R8, 0x78, !PT ;  /* 0x000010400b087812 */ /* 0x000fe400078e7808 */
[----:B------:R-:W-:Y:S02]  /*20a0*/  PRMT R17, R10, 0x5410, R13 ;  /* 0x000054100a117816 */ /* 0x000fe4000000000d */
[----:B------:R-:W-:Y:S02]  /*20b0*/  PRMT R13, R33, 0x3340, R0 ;  /* 0x00003340210d7816 */ /* 0x000fe40000000000 */
[----:B------:R-:W-:-:S02]  /*20c0*/  PRMT R10, R26, 0x3340, R29 ;  /* 0x000033401a0a7816 */ /* 0x000fc4000000001d */
[----:B------:R-:W-:Y:S02]  /*20d0*/  LOP3.LUT R16, R21, 0x2008, R14, 0xf8, !PT ;  /* 0x0000200815107812 */ /* 0x000fe400078ef80e */
[----:B------:R-:W-:Y:S01]  /*20e0*/  PRMT R27, R12, 0x5410, R15 ;  /* 0x000054100c1b7816 */ /* 0x000fe2000000000f */
[----:B------:R-:W-:Y:S01]  /*20f0*/  IMAD R15, R9, 0x8, R8 ;  /* 0x00000008090f7824 */ /* 0x000fe200078e0208 */
[----:B------:R-:W-:Y:S02]  /*2100*/  ISETP.NE.U32.AND P0, PT, R79, RZ, PT ;  /* 0x000000ff4f00720c */ /* 0x000fe40003f05070 */
[----:B------:R-:W-:Y:S02]  /*2110*/  SHF.R.U32.HI R21, RZ, 0x2, R9 ;  /* 0x00000002ff157819 */ /* 0x000fe40000011609 */
[----:B------:R-:W-:Y:S02]  /*2120*/  PRMT R25, R10, 0x5410, R13 ;  /* 0x000054100a197816 */ /* 0x000fe4000000000d */
[----:B------:R-:W-:-:S02]  /*2130*/  SHF.R.U32.HI R8, RZ, 0x8, R24 ;  /* 0x00000008ff087819 */ /* 0x000fc40000011618 */
[----:B------:R-:W-:Y:S02]  /*2140*/  SHF.R.U32.HI R9, RZ, 0x8, R23 ;  /* 0x00000008ff097819 */ /* 0x000fe40000011617 */
[----:B------:R-:W-:Y:S02]  /*2150*/  SHF.R.U32.HI R10, RZ, 0x8, R31 ;  /* 0x00000008ff0a7819 */ /* 0x000fe4000001161f */
[----:B------:R-:W-:Y:S02]  /*2160*/  SHF.R.U32.HI R11, RZ, 0x8, R40 ;  /* 0x00000008ff0b7819 */ /* 0x000fe40000011628 */
[----:B------:R-:W-:Y:S02]  /*2170*/  SHF.R.U32.HI R12, RZ, 0x8, R35 ;  /* 0x00000008ff0c7819 */ /* 0x000fe40000011623 */
[----:B------:R-:W-:Y:S02]  /*2180*/  SHF.R.U32.HI R13, RZ, 0x8, R39 ;  /* 0x00000008ff0d7819 */ /* 0x000fe40000011627 */
[----:B------:R-:W-:-:S02]  /*2190*/  SEL R14, RZ, 0x1040, !P0 ;  /* 0x00001040ff0e7807 */ /* 0x000fc40004000000 */
[----:B------:R-:W-:Y:S02]  /*21a0*/  LOP3.LUT R9, R9, 0xffff, RZ, 0xc0, !PT ;  /* 0x0000ffff09097812 */ /* 0x000fe400078ec0ff */
[----:B------:R-:W-:Y:S02]  /*21b0*/  LOP3.LUT R8, R8, 0xffff, RZ, 0xc0, !PT ;  /* 0x0000ffff08087812 */ /* 0x000fe400078ec0ff */
[----:B------:R-:W-:Y:S02]  /*21c0*/  LOP3.LUT R10, R10, 0xffff, RZ, 0xc0, !PT ;  /* 0x0000ffff0a0a7812 */ /* 0x000fe400078ec0ff */
[----:B------:R-:W-:Y:S02]  /*21d0*/  LOP3.LUT R12, R12, 0xffff, RZ, 0xc0, !PT ;  /* 0x0000ffff0c0c7812 */ /* 0x000fe400078ec0ff */
[----:B------:R-:W-:Y:S02]  /*21e0*/  LOP3.LUT R11, R11, 0xffff, RZ, 0xc0, !PT ;  /* 0x0000ffff0b0b7812 */ /* 0x000fe400078ec0ff */
[----:B------:R-:W-:-:S02]  /*21f0*/  LOP3.LUT R13, R13, 0xffff, RZ, 0xc0, !PT ;  /* 0x0000ffff0d0d7812 */ /* 0x000fc400078ec0ff */
[----:B------:R-:W-:Y:S02]  /*2200*/  LOP3.LUT R14, R16, R14, R21, 0xf6, !PT ;  /* 0x0000000e100e7212 */ /* 0x000fe400078ef615 */
[----:B------:R-:W-:Y:S02]  /*2210*/  PRMT R16, R8, 0x3340, R9 ;  /* 0x0000334008107816 */ /* 0x000fe40000000009 */
[----:B------:R-:W-:Y:S02]  /*2220*/  PRMT R21, R10, 0x3340, R1 ;  /* 0x000033400a157816 */ /* 0x000fe40000000001 */
[----:B------:R-:W-:Y:S02]  /*2230*/  SHF.R.U32.HI R8, RZ, 0x8, R26 ;  /* 0x00000008ff087819 */ /* 0x000fe4000001161a */
[----:B------:R-:W-:Y:S02]  /*2240*/  SHF.R.U32.HI R9, RZ, 0x8, R29 ;  /* 0x00000008ff097819 */ /* 0x000fe4000001161d */
[----:B------:R-:W-:-:S02]  /*2250*/  PRMT R18, R11, 0x3340, R12 ;  /* 0x000033400b127816 */ /* 0x000fc4000000000c */
[----:B------:R-:W-:Y:S02]  /*2260*/  PRMT R23, R13, 0x3340, R0 ;  /* 0x000033400d177816 */ /* 0x000fe40000000000 */
[----:B------:R-:W-:Y:S02]  /*2270*/  SHF.R.U32.HI R10, RZ, 0x8, R33 ;  /* 0x00000008ff0a7819 */ /* 0x000fe40000011621 */
[----:B------:R-:W-:Y:S02]  /*2280*/  SHF.R.U32.HI R11, RZ, 0x8, R42 ;  /* 0x00000008ff0b7819 */ /* 0x000fe4000001162a */
[----:B------:R-:W-:Y:S02]  /*2290*/  SHF.R.U32.HI R12, RZ, 0x8, R37 ;  /* 0x00000008ff0c7819 */ /* 0x000fe40000011625 */
[----:B------:R-:W-:Y:S02]  /*22a0*/  SHF.R.U32.HI R13, RZ, 0x8, R41 ;  /* 0x00000008ff0d7819 */ /* 0x000fe40000011629 */
[----:B------:R-:W-:-:S02]  /*22b0*/  LOP3.LUT R9, R9, 0xffff, RZ, 0xc0, !PT ;  /* 0x0000ffff09097812 */ /* 0x000fc400078ec0ff */
[----:B------:R-:W-:Y:S02]  /*22c0*/  LOP3.LUT R8, R8, 0xffff, RZ, 0xc0, !PT ;  /* 0x0000ffff08087812 */ /* 0x000fe400078ec0ff */
[----:B------:R-:W-:Y:S02]  /*22d0*/  LOP3.LUT R10, R10, 0xffff, RZ, 0xc0, !PT ;  /* 0x0000ffff0a0a7812 */ /* 0x000fe400078ec0ff */
[----:B------:R-:W-:Y:S02]  /*22e0*/  LOP3.LUT R12, R12, 0xffff, RZ, 0xc0, !PT ;  /* 0x0000ffff0c0c7812 */ /* 0x000fe400078ec0ff */
[----:B------:R-:W-:Y:S02]  /*22f0*/  LOP3.LUT R11, R11, 0xffff, RZ, 0xc0, !PT ;  /* 0x0000ffff0b0b7812 */ /* 0x000fe400078ec0ff */
[----:B------:R-:W-:Y:S02]  /*2300*/  LOP3.LUT R13, R13, 0xffff, RZ, 0xc0, !PT ;  /* 0x0000ffff0d0d7812 */ /* 0x000fe400078ec0ff */
[----:B------:R-:W-:-:S02]  /*2310*/  PRMT R8, R8, 0x3340, R9 ;  /* 0x0000334008087816 */ /* 0x000fc40000000009 */
[----:B------:R-:W-:Y:S02]  /*2320*/  F2FP.SATFINITE.E5M2.F32.PACK_AB_MERGE_C R52, R53, R52, RZ ;  /* 0x000000343534723e */ /* 0x000fe400048060ff */
[----:B------:R-:W-:Y:S02]  /*2330*/  PRMT R9, R10, 0x3340, R1 ;  /* 0x000033400a097816 */ /* 0x000fe40000000001 */
[----:B------:R-:W-:Y:S02]  /*2340*/  F2FP.SATFINITE.E5M2.F32.PACK_AB_MERGE_C R54, R55, R54, RZ ;  /* 0x000000363736723e */ /* 0x000fe400048060ff */
[----:B------:R-:W-:Y:S02]  /*2350*/  PRMT R11, R11, 0x3340, R12 ;  /* 0x000033400b0b7816 */ /* 0x000fe4000000000c */
[----:B------:R-:W-:Y:S02]  /*2360*/  PRMT R10, R13, 0x3340, R0 ;  /* 0x000033400d0a7816 */ /* 0x000fe40000000000 */
[----:B------:R-:W-:-:S02]  /*2370*/  LOP3.LUT R36, R36, 0xffff, RZ, 0xc0, !PT ;  /* 0x0000ffff24247812 */ /* 0x000fc400078ec0ff */
[----:B------:R-:W-:Y:S02]  /*2380*/  PRMT R21, R16, 0x5410, R21 ;  /* 0x0000541010157816 */ /* 0x000fe40000000015 */
[----:B------:R-:W-:Y:S02]  /*2390*/  PRMT R23, R18, 0x5410, R23 ;  /* 0x0000541012177816 */ /* 0x000fe40000000017 */
[----:B------:R-:W-:Y:S02]  /*23a0*/  LOP3.LUT R52, R52, 0xffff, RZ, 0xc0, !PT ;  /* 0x0000ffff34347812 */ /* 0x000fe400078ec0ff */
[----:B------:R-:W-:Y:S02]  /*23b0*/  LOP3.LUT R38, R38, 0xffff, RZ, 0xc0, !PT ;  /* 0x0000ffff26267812 */ /* 0x000fe400078ec0ff */
[----:B------:R-:W-:Y:S02]  /*23c0*/  PRMT R9, R8, 0x5410, R9 ;  /* 0x0000541008097816 */ /* 0x000fe40000000009 */
[----:B------:R-:W-:-:S02]  /*23d0*/  PRMT R11, R11, 0x5410, R10 ;  /* 0x000054100b0b7816 */ /* 0x000fc4000000000a */
[----:B------:R-:W-:Y:S02]  /*23e0*/  LOP3.LUT R54, R54, 0xffff, RZ, 0xc0, !PT ;  /* 0x0000ffff36367812 */ /* 0x000fe400078ec0ff */
[--C-:B------:R-:W-:Y:S02]  /*23f0*/  PRMT R12, R17, 0x4210, R36.reuse ;  /* 0x00004210110c7816 */ /* 0x100fe40000000024 */
[----:B------:R-:W-:Y:S02]  /*2400*/  PRMT R36, R21, 0x5210, R36 ;  /* 0x0000521015247816 */ /* 0x000fe40000000024 */
[--C-:B------:R-:W-:Y:S02]  /*2410*/  PRMT R13, R19, 0x4210, R52.reuse ;  /* 0x00004210130d7816 */ /* 0x100fe40000000034 */
[----:B------:R-:W-:Y:S02]  /*2420*/  PRMT R37, R23, 0x5210, R52 ;  /* 0x0000521017257816 */ /* 0x000fe40000000034 */
[--C-:B------:R-:W-:Y:S01]  /*2430*/  PRMT R18, R25, 0x4210, R38.reuse ;  /* 0x0000421019127816 */ /* 0x100fe20000000026 */
[----:B------:R0:W-:Y:S01]  /*2440*/  STS.64 [R15+UR8], R12 ;  /* 0x0000000c0f007988 */ /* 0x0001e20008000a08 */
[----:B------:R-:W-:-:S02]  /*2450*/  PRMT R38, R9, 0x5210, R38 ;  /* 0x0000521009267816 */ /* 0x000fc40000000026 */
[--C-:B------:R-:W-:Y:S01]  /*2460*/  PRMT R19, R27, 0x4210, R54.reuse ;  /* 0x000042101b137816 */ /* 0x100fe20000000036 */
[----:B------:R1:W-:Y:S01]  /*2470*/  STS.64 [R15+UR8+0x400], R36 ;  /* 0x000400240f007988 */ /* 0x0003e20008000a08 */
[----:B------:R-:W-:Y:S02]  /*2480*/  LOP3.LUT R16, R15, 0x8, RZ, 0x3c, !PT ;  /* 0x000000080f107812 */ /* 0x000fe400078e3cff */
[----:B------:R-:W-:Y:S02]  /*2490*/  PRMT R39, R11, 0x5210, R54 ;  /* 0x000052100b277816 */ /* 0x000fe40000000036 */
[----:B------:R-:W-:Y:S01]  /*24a0*/  LOP3.LUT R27, R14, 0x8, RZ, 0x3c, !PT ;  /* 0x000000080e1b7812 */ /* 0x000fe200078e3cff */
[----:B------:R-:W-:Y:S01]  /*24b0*/  STS.64 [R16+UR8+0x2000], R18 ;  /* 0x0020001210007988 */ /* 0x000fe20008000a08 */
[----:B------:R-:W-:Y:S01]  /*24c0*/  ISETP.GE.AND P0, PT, R5, UR6, PT ;  /* 0x0000000605007c0c */ /* 0x000fe2000bf06270 */
[----:B0-----:R-:W0:Y:S01]  /*24d0*/  LDC R13, c[0x0][0x248] ;  /* 0x00009200ff0d7b82 */ /* 0x001e220000000800 */
[C-C-:B------:R-:W-:Y:S01]  /*24e0*/  LOP3.LUT R12, R20.reuse, 0x78, R7.reuse, 0xfe, !PT ;  /* 0x00000078140c7812 */ /* 0x140fe200078efe07 */
[----:B------:R2:W-:Y:S01]  /*24f0*/  STS.64 [R16+UR8+0x2400], R38 ;  /* 0x0024002610007988 */ /* 0x0005e20008000a08 */
[----:B------:R-:W-:-:S02]  /*2500*/  LOP3.LUT R17, R20, 0x60, R7, 0xfe, !PT ;  /* 0x0000006014117812 */ /* 0x000fc400078efe07 */
[----:B------:R-:W-:-:S03]  /*2510*/  ISETP.LT.AND P1, PT, R12, UR7, !P0 ;  /* 0x000000070c007c0c */ /* 0x000fc6000c721270 */
[----:B------:R-:W-:Y:S01]  /*2520*/  BAR.SYNC.DEFER_BLOCKING 0x0 ;  /* 0x0000000000007b1d */ /* 0x000fe20000010000 */
[C-C-:B------:R-:W-:Y:S02]  /*2530*/  LOP3.LUT R12, R20.reuse, 0x70, R7.reuse, 0xfe, !PT ;  /* 0x00000070140c7812 */ /* 0x140fe400078efe07 */
[C-C-:B-1----:R-:W-:Y:S02]  /*2540*/  LOP3.LUT R15, R20.reuse, 0x68, R7.reuse, 0xfe, !PT ;  /* 0x00000068140f7812 */ /* 0x142fe400078efe07 */
[C-C-:B------:R-:W-:Y:S02]  /*2550*/  LOP3.LUT R24, R20.reuse, 0x50, R7.reuse, 0xfe, !PT ;  /* 0x0000005014187812 */ /* 0x140fe400078efe07 */
[C-C-:B------:R-:W-:Y:S02]  /*2560*/  LOP3.LUT R26, R20.reuse, 0x48, R7.reuse, 0xfe, !PT ;  /* 0x00000048141a7812 */ /* 0x140fe400078efe07 */
[C-C-:B--2---:R-:W-:Y:S02]  /*2570*/  LOP3.LUT R16, R20.reuse, 0x58, R7.reuse, 0xfe, !PT ;  /* 0x0000005814107812 */ /* 0x144fe400078efe07 */
[----:B------:R-:W-:-:S02]  /*2580*/  LOP3.LUT R34, R20, 0x40, R7, 0xfe, !PT ;  /* 0x0000004014227812 */ /* 0x000fc400078efe07 */
[C-C-:B------:R-:W-:Y:S02]  /*2590*/  LOP3.LUT R35, R20.reuse, 0x38, R7.reuse, 0xfe, !PT ;  /* 0x0000003814237812 */ /* 0x140fe400078efe07 */
[C-C-:B------:R-:W-:Y:S02]  /*25a0*/  LOP3.LUT R33, R20.reuse, 0x30, R7.reuse, 0xfe, !PT ;  /* 0x0000003014217812 */ /* 0x140fe400078efe07 */
[--C-:B------:R-:W-:Y:S01]  /*25b0*/  LOP3.LUT R36, R20, 0x28, R7.reuse, 0xfe, !PT ;  /* 0x0000002814247812 */ /* 0x100fe200078efe07 */
[----:B0-----:R-:W-:Y:S01]  /*25c0*/  IMAD R19, R6, R13, RZ ;  /* 0x0000000d06137224 */ /* 0x001fe200078e02ff */
[C-C-:B------:R-:W-:Y:S02]  /*25d0*/  LOP3.LUT R37, R20.reuse, 0x20, R7.reuse, 0xfe, !PT ;  /* 0x0000002014257812 */ /* 0x140fe400078efe07 */
[C-C-:B------:R-:W-:Y:S02]  /*25e0*/  LOP3.LUT R28, R20.reuse, 0x18, R7.reuse, 0xfe, !PT ;  /* 0x00000018141c7812 */ /* 0x140fe400078efe07 */
[C-C-:B------:R-:W-:Y:S01]  /*25f0*/  LOP3.LUT R30, R20.reuse, 0x10, R7.reuse, 0xfe, !PT ;  /* 0x00000010141e7812 */ /* 0x140fe200078efe07 */
[----:B------:R-:W0:Y:S01]  /*2600*/  LDS.64 R10, [R14+UR8] ;  /* 0x000000080e0a7984 */ /* 0x000e220008000a00 */
[----:B------:R-:W-:-:S02]  /*2610*/  LOP3.LUT R20, R20, 0x8, R7, 0xfe, !PT ;  /* 0x0000000814147812 */ /* 0x000fc400078efe07 */
[----:B------:R-:W-:Y:S01]  /*2620*/  LOP3.LUT R18, R7, UR9, RZ, 0xfc, !PT ;  /* 0x0000000907127c12 */ /* 0x000fe2000f8efcff */
[----:B------:R-:W1:Y:S01]  /*2630*/  LDS.64 R8, [R27+UR8] ;  /* 0x000000081b087984 */ /* 0x000e620008000a00 */
[----:B------:R-:W-:Y:S01]  /*2640*/  IMAD R7, R5, UR4, RZ ;  /* 0x0000000405077c24 */ /* 0x000fe2000f8e02ff */
[----:B------:R-:W-:Y:S01]  /*2650*/  ULDC.64 UR4, c[0x0][0x220] ;  /* 0x0000880000047ab9 */ /* 0x000fe20000000a00 */
[C---:B------:R-:W-:Y:S01]  /*2660*/  ISETP.LT.AND P3, PT, R18.reuse, UR7, !P0 ;  /* 0x0000000712007c0c */ /* 0x040fe2000c761270 */
[-C--:B------:R-:W-:Y:S01]  /*2670*/  IMAD R32, R18, R13.reuse, RZ ;  /* 0x0000000d12207224 */ /* 0x080fe200078e02ff */
[----:B------:R-:W-:Y:S01]  /*2680*/  ISETP.LT.AND P5, PT, R6, UR7, !P0 ;  /* 0x0000000706007c0c */ /* 0x000fe2000c7a1270 */
[----:B------:R-:W-:Y:S01]  /*2690*/  VIADD R18, R4, UR9 ;  /* 0x0000000904127c36 */ /* 0x000fe20008000000 */
[C---:B------:R-:W-:Y:S01]  /*26a0*/  IADD3 R5, P2, R7.reuse, UR4, RZ ;  /* 0x0000000407057c10 */ /* 0x040fe2000ff5e0ff */
[-C--:B------:R-:W-:Y:S01]  /*26b0*/  IMAD R21, R20, R13.reuse, RZ ;  /* 0x0000000d14157224 */ /* 0x080fe200078e02ff */
[----:B------:R-:W-:Y:S01]  /*26c0*/  LEA.HI R0, R0, UR9, RZ, 0x19 ;  /* 0x0000000900007c11 */ /* 0x000fe2000f8fc8ff */
[----:B------:R-:W-:Y:S01]  /*26d0*/  IMAD R23, R18, R13, RZ ;  /* 0x0000000d12177224 */ /* 0x000fe200078e02ff */
[----:B------:R-:W-:-:S02]  /*26e0*/  LEA.HI.X.SX32 R4, R7, UR5, 0x1, P2 ;  /* 0x0000000507047c11 */ /* 0x000fc400090f0eff */
[-C--:B------:R-:W-:Y:S02]  /*26f0*/  IADD3 R6, P2, R32, R5.reuse, RZ ;  /* 0x0000000520067210 */ /* 0x080fe40007f5e0ff */
[----:B------:R-:W-:Y:S02]  /*2700*/  ISETP.LT.AND P4, PT, R18, UR7, !P0 ;  /* 0x0000000712007c0c */ /* 0x000fe4000c781270 */
[----:B------:R-:W-:Y:S02]  /*2710*/  IADD3 R18, P6, R19, R5, RZ ;  /* 0x0000000513127210 */ /* 0x000fe40007fde0ff */
[-C--:B------:R-:W-:Y:S01]  /*2720*/  LEA.HI.X.SX32 R7, R32, R4.reuse, 0x1, P2 ;  /* 0x0000000420077211 */ /* 0x080fe200010f0eff */
[----:B------:R-:W-:Y:S01]  /*2730*/  IMAD R32, R13, 0x20, R32 ;  /* 0x000000200d207824 */ /* 0x000fe200078e0220 */
[----:B------:R-:W-:Y:S02]  /*2740*/  LEA.HI.X.SX32 R19, R19, R4, 0x1, P6 ;  /* 0x0000000413137211 */ /* 0x000fe400030f0eff */
[----:B------:R-:W-:-:S02]  /*2750*/  ISETP.LT.AND P2, PT, R20, UR7, !P0 ;  /* 0x0000000714007c0c */ /* 0x000fc4000c741270 */
[----:B------:R-:W-:-:S04]  /*2760*/  IADD3 R22, P6, R23, R5, RZ ;  /* 0x0000000517167210 */ /* 0x000fc80007fde0ff */
[----:B------:R-:W-:Y:S02]  /*2770*/  LEA.HI.X.SX32 R23, R23, R4, 0x1, P6 ;  /* 0x0000000417177211 */ /* 0x000fe400030f0eff */
[C---:B0-----:R-:W-:Y:S02]  /*2780*/  PRMT R25, R10.reuse, 0x7770, RZ ;  /* 0x000077700a197816 */ /* 0x041fe400000000ff */
[----:B------:R-:W-:Y:S02]  /*2790*/  PRMT R29, R10, 0x7771, RZ ;  /* 0x000077710a1d7816 */ /* 0x000fe400000000ff */
[----:B-1----:R-:W-:Y:S01]  /*27a0*/  PRMT R31, R8, 0x7770, RZ ;  /* 0x00007770081f7816 */ /* 0x002fe200000000ff */
[----:B------:R0:W-:Y:S01]  /*27b0*/  @P3 STG.E.U8 desc[UR10][R6.64], R25 ;  /* 0x0000001906003986 */ /* 0x0001e2000c10110a */
[----:B------:R-:W-:-:S03]  /*27c0*/  IADD3 R20, P3, R21, R5, RZ ;  /* 0x0000000515147210 */ /* 0x000fc60007f7e0ff */
[----:B------:R1:W-:Y:S01]  /*27d0*/  @P5 STG.E.U8 desc[UR10][R18.64], R31 ;  /* 0x0000001f12005986 */ /* 0x0003e2000c10110a */
[C---:B------:R-:W-:Y:S01]  /*27e0*/  ISETP.LT.AND P5, PT, R30.reuse, UR7, !P0 ;  /* 0x000000071e007c0c */ /* 0x040fe2000c7a1270 */
[----:B------:R-:W-:Y:S01]  /*27f0*/  IMAD R30, R30, R13, RZ ;  /* 0x0000000d1e1e7224 */ /* 0x000fe200078e02ff */
[----:B------:R-:W-:Y:S02]  /*2800*/  LEA.HI.X.SX32 R21, R21, R4, 0x1, P3 ;  /* 0x0000000415157211 */ /* 0x000fe400018f0eff */
[----:B------:R-:W-:Y:S01]  /*2810*/  ISETP.LT.AND P3, PT, R24, UR7, !P0 ;  /* 0x0000000718007c0c */ /* 0x000fe2000c761270 */
[----:B------:R-:W-:Y:S01]  /*2820*/  VIADD R24, R3, UR9 ;  /* 0x0000000903187c36 */ /* 0x000fe20008000000 */
[----:B0-----:R-:W-:Y:S01]  /*2830*/  IADD3 R6, P6, R30, R5, RZ ;  /* 0x000000051e067210 */ /* 0x001fe20007fde0ff */
[----:B------:R0:W-:Y:S01]  /*2840*/  @P2 STG.E.U8 desc[UR10][R20.64], R29 ;  /* 0x0000001d14002986 */ /* 0x0001e2000c10110a */
[----:B------:R-:W-:Y:S02]  /*2850*/  PRMT R25, R10, 0x7772, RZ ;  /* 0x000077720a197816 */ /* 0x000fe400000000ff */
[----:B-1----:R-:W-:-:S02]  /*2860*/  PRMT R31, R8, 0x7771, RZ ;  /* 0x00007771081f7816 */ /* 0x002fc400000000ff */
[C---:B------:R-:W-:Y:S01]  /*2870*/  ISETP.LT.AND P2, PT, R24.reuse, UR7, !P0 ;  /* 0x0000000718007c0c */ /* 0x040fe2000c741270 */
[-C--:B------:R-:W-:Y:S01]  /*2880*/  IMAD R24, R24, R13.reuse, RZ ;  /* 0x0000000d18187224 */ /* 0x080fe200078e02ff */
[----:B------:R-:W-:Y:S01]  /*2890*/  LEA.HI.X.SX32 R7, R30, R4, 0x1, P6 ;  /* 0x000000041e077211 */ /* 0x000fe200030f0eff */
[----:B------:R1:W-:Y:S01]  /*28a0*/  @P4 STG.E.U8 desc[UR10][R22.64], R31 ;  /* 0x0000001f16004986 */ /* 0x0003e2000c10110a */
[C---:B------:R-:W-:Y:S01]  /*28b0*/  ISETP.LT.AND P4, PT, R28.reuse, UR7, !P0 ;  /* 0x000000071c007c0c */ /* 0x040fe2000c781270 */
[----:B------:R-:W-:Y:S02]  /*28c0*/  IMAD R28, R28, R13, RZ ;  /* 0x0000000d1c1c7224 */ /* 0x000fe400078e02ff */
[----:B------:R2:W-:Y:S01]  /*28d0*/  @P5 STG.E.U8 desc[UR10][R6.64], R25 ;  /* 0x0000001906005986 */ /* 0x0005e2000c10110a */
[----:B------:R-:W-:Y:S01]  /*28e0*/  IADD3 R18, P5, R24, R5, RZ ;  /* 0x0000000518127210 */ /* 0x000fe20007fbe0ff */
[----:B0-----:R-:W-:Y:S01]  /*28f0*/  IMAD R20, R2, R13, RZ ;  /* 0x0000000d02147224 */ /* 0x001fe200078e02ff */
[----:B------:R-:W-:-:S02]  /*2900*/  PRMT R21, R8, 0x7772, RZ ;  /* 0x0000777208157816 */ /* 0x000fc400000000ff */
[-C--:B------:R-:W-:Y:S02]  /*2910*/  LEA.HI.X.SX32 R19, R24, R4.reuse, 0x1, P5 ;  /* 0x0000000418137211 */ /* 0x080fe400028f0eff */
[----:B------:R-:W-:Y:S02]  /*2920*/  ISETP.LT.AND P5, PT, R2, UR7, !P0 ;  /* 0x0000000702007c0c */ /* 0x000fe4000c7a1270 */
[-C--:B------:R-:W-:Y:S01]  /*2930*/  IADD3 R2, P6, R28, R5.reuse, RZ ;  /* 0x000000051c027210 */ /* 0x080fe20007fde0ff */
[----:B------:R0:W-:Y:S01]  /*2940*/  @P2 STG.E.U8 desc[UR10][R18.64], R21 ;  /* 0x0000001512002986 */ /* 0x0001e2000c10110a */
[----:B-1----:R-:W-:Y:S02]  /*2950*/  PRMT R23, R10, 0x7773, RZ ;  /* 0x000077730a177816 */ /* 0x002fe400000000ff */
[-C--:B------:R-:W-:Y:S02]  /*2960*/  LEA.HI.X.SX32 R3, R28, R4.reuse, 0x1, P6 ;  /* 0x000000041c037211 */ /* 0x080fe400030f0eff */
[----:B--2---:R-:W-:Y:S01]  /*2970*/  PRMT R25, R8, 0x7773, RZ ;  /* 0x0000777308197816 */ /* 0x004fe200000000ff */
[----:B------:R-:W-:Y:S01]  /*2980*/  VIADD R8, R0, 0x24 ;  /* 0x0000002400087836 */ /* 0x000fe20000000000 */
[----:B------:R-:W-:Y:S01]  /*2990*/  IADD3 R6, P6, R20, R5, RZ ;  /* 0x0000000514067210 */ /* 0x000fe20007fde0ff */
[----:B------:R1:W-:Y:S01]  /*29a0*/  @P4 STG.E.U8 desc[UR10][R2.64], R23 ;  /* 0x0000001702004986 */ /* 0x0003e2000c10110a */
[----:B------:R-:W-:Y:S01]  /*29b0*/  ISETP.LT.AND P2, PT, R37, UR7, !P0 ;  /* 0x0000000725007c0c */ /* 0x000fe2000c741270 */
[----:B------:R-:W-:Y:S01]  /*29c0*/  IMAD R10, R8, R13, RZ ;  /* 0x0000000d080a7224 */ /* 0x000fe200078e02ff */
[----:B------:R-:W-:-:S02]  /*29d0*/  LEA.HI.X.SX32 R7, R20, R4, 0x1, P6 ;  /* 0x0000000414077211 */ /* 0x000fc400030f0eff */
[-C--:B0-----:R-:W-:Y:S02]  /*29e0*/  IADD3 R18, P4, R32, R5.reuse, RZ ;  /* 0x0000000520127210 */ /* 0x081fe40007f9e0ff */
[----:B------:R-:W-:Y:S01]  /*29f0*/  ISETP.LT.AND P6, PT, R8, UR7, !P0 ;  /* 0x0000000708007c0c */ /* 0x000fe2000c7c1270 */
[----:B------:R-:W-:Y:S01]  /*2a00*/  VIADD R8, R0, 0x2c ;  /* 0x0000002c00087836 */ /* 0x000fe20000000000 */
[-C--:B------:R-:W-:Y:S01]  /*2a10*/  LEA.HI.X.SX32 R19, R32, R4.reuse, 0x1, P4 ;  /* 0x0000000420137211 */ /* 0x080fe200020f0eff */
[----:B------:R0:W-:Y:S01]  /*2a20*/  @P5 STG.E.U8 desc[UR10][R6.64], R25 ;  /* 0x0000001906005986 */ /* 0x0001e2000c10110a */
[----:B------:R-:W-:Y:S01]  /*2a30*/  IADD3 R20, P4, R10, R5, RZ ;  /* 0x000000050a147210 */ /* 0x000fe20007f9e0ff */
[----:B-1----:R-:W-:Y:S01]  /*2a40*/  IMAD R2, R8, R13, RZ ;  /* 0x0000000d08027224 */ /* 0x002fe200078e02ff */
[----:B------:R-:W-:Y:S01]  /*2a50*/  PRMT R29, R11, 0x7770, RZ ;  /* 0x000077700b1d7816 */ /* 0x000fe200000000ff */
[----:B------:R-:W-:Y:S01]  /*2a60*/  IMAD R32, R13, 0x8, R32 ;  /* 0x000000080d207824 */ /* 0x000fe200078e0220 */
[----:B------:R-:W-:-:S02]  /*2a70*/  LEA.HI.X.SX32 R21, R10, R4, 0x1, P4 ;  /* 0x000000040a157211 */ /* 0x000fc400020f0eff */
[----:B------:R-:W-:Y:S01]  /*2a80*/  ISETP.LT.AND P5, PT, R36, UR7, !P0 ;  /* 0x0000000724007c0c */ /* 0x000fe2000c7a1270 */
[----:B------:R1:W-:Y:S01]  /*2a90*/  @P2 STG.E.U8 desc[UR10][R18.64], R29 ;  /* 0x0000001d12002986 */ /* 0x0003e2000c10110a */
[----:B------:R-:W-:Y:S02]  /*2aa0*/  IADD3 R22, P2, R32, R5, RZ ;  /* 0x0000000520167210 */ /* 0x000fe40007f5e0ff */
[----:B------:R-:W-:Y:S01]  /*2ab0*/  ISETP.LT.AND P4, PT, R8, UR7, !P0 ;  /* 0x0000000708007c0c */ /* 0x000fe2000c781270 */
[C---:B0-----:R-:W-:Y:S01]  /*2ac0*/  VIADD R6, R0.reuse, 0x34 ;  /* 0x0000003400067836 */ /* 0x041fe20000000000 */
[----:B------:R-:W-:Y:S01]  /*2ad0*/  PRMT R7, R9, 0x7770, RZ ;  /* 0x0000777009077816 */ /* 0x000fe200000000ff */
[----:B------:R-:W-:Y:S01]  /*2ae0*/  VIADD R8, R0, 0x3c ;  /* 0x0000003c00087836 */ /* 0x000fe20000000000 */
[-C--:B------:R-:W-:Y:S01]  /*2af0*/  LEA.HI.X.SX32 R23, R32, R4.reuse, 0x1, P2 ;  /* 0x0000000420177211 */ /* 0x080fe200010f0eff */
[----:B------:R-:W-:Y:S01]  /*2b00*/  IMAD R10, R6, R13, RZ ;  /* 0x0000000d060a7224 */ /* 0x000fe200078e02ff */
[----:B------:R-:W-:Y:S01]  /*2b10*/  PRMT R31, R11, 0x7771, RZ ;  /* 0x000077710b1f7816 */ /* 0x000fe200000000ff */
[----:B------:R0:W-:Y:S01]  /*2b20*/  @P6 STG.E.U8 desc[UR10][R20.64], R7 ;  /* 0x0000000714006986 */ /* 0x0001e2000c10110a */
[C---:B------:R-:W-:Y:S01]  /*2b30*/  IADD3 R24, P6, R2.reuse, R5, RZ ;  /* 0x0000000502187210 */ /* 0x040fe20007fde0ff */
[----:B------:R-:W-:Y:S01]  /*2b40*/  IMAD R32, R13, 0x8, R32 ;  /* 0x000000080d207824 */ /* 0x000fe200078e0220 */
[----:B------:R-:W-:Y:S01]  /*2b50*/  ISETP.LT.AND P2, PT, R33, UR7, !P0 ;  /* 0x0000000721007c0c */ /* 0x000fe2000c741270 */
[----:B------:R2:W-:Y:S01]  /*2b60*/  @P5 STG.E.U8 desc[UR10][R22.64], R31 ;  /* 0x0000001f16005986 */ /* 0x0005e2000c10110a */
[----:B------:R-:W-:-:S02]  /*2b70*/  LEA.HI.X.SX32 R25, R2, R4, 0x1, P6 ;  /* 0x0000000402197211 */ /* 0x000fc400030f0eff */
[----:B------:R-:W-:Y:S01]  /*2b80*/  ISETP.LT.AND P6, PT, R6, UR7, !P0 ;  /* 0x0000000706007c0c */ /* 0x000fe2000c7c1270 */
[----:B------:R3:W4:Y:S01]  /*2b90*/  LDS.64 R2, [R14+UR8+0x800] ;  /* 0x000800080e027984 */ /* 0x0007220008000a00 */
[----:B------:R-:W-:Y:S02]  /*2ba0*/  PRMT R33, R9, 0x7771, RZ ;  /* 0x0000777109217816 */ /* 0x000fe400000000ff */
[CC--:B-1----:R-:W-:Y:S01]  /*2bb0*/  IADD3 R18, P5, R32.reuse, R5.reuse, RZ ;  /* 0x0000000520127210 */ /* 0x0c2fe20007fbe0ff */
[----:B------:R-:W1:Y:S01]  /*2bc0*/  LDS.64 R6, [R27+UR8+0x800] ;  /* 0x000800081b067984 */ /* 0x000e620008000a00 */
[----:B------:R-:W-:Y:S02]  /*2bd0*/  PRMT R29, R11, 0x7772, RZ ;  /* 0x000077720b1d7816 */ /* 0x000fe400000000ff */
[-C--:B------:R-:W-:Y:S01]  /*2be0*/  LEA.HI.X.SX32 R19, R32, R4.reuse, 0x1, P5 ;  /* 0x0000000420137211 */ /* 0x080fe200028f0eff */
[----:B------:R5:W-:Y:S01]  /*2bf0*/  @P4 STG.E.U8 desc[UR10][R24.64], R33 ;  /* 0x0000002118004986 */ /* 0x000be2000c10110a */
[C---:B0-----:R-:W-:Y:S01]  /*2c00*/  IADD3 R20, P4, R10.reuse, R5, RZ ;  /* 0x000000050a147210 */ /* 0x041fe20007f9e0ff */
[----:B------:R-:W-:Y:S01]  /*2c10*/  IMAD R32, R13, 0x8, R32 ;  /* 0x000000080d207824 */ /* 0x000fe200078e0220 */
[----:B------:R-:W-:Y:S01]  /*2c20*/  ISETP.LT.AND P5, PT, R35, UR7, !P0 ;  /* 0x0000000723007c0c */ /* 0x000fe2000c7a1270 */
[----:B------:R0:W-:Y:S01]  /*2c30*/  @P2 STG.E.U8 desc[UR10][R18.64], R29 ;  /* 0x0000001d12002986 */ /* 0x0001e2000c10110a */
[----:B------:R-:W-:Y:S01]  /*2c40*/  LEA.HI.X.SX32 R21, R10, R4, 0x1, P4 ;  /* 0x000000040a157211 */ /* 0x000fe200020f0eff */
[----:B------:R-:W-:Y:S01]  /*2c50*/  IMAD R10, R8, R13, RZ ;  /* 0x0000000d080a7224 */ /* 0x000fe200078e02ff */
[----:B--2---:R-:W-:Y:S01]  /*2c60*/  PRMT R31, R9, 0x7772, RZ ;  /* 0x00007772091f7816 */ /* 0x004fe200000000ff */
[----:B---3--:R-:W-:Y:S01]  /*2c70*/  VIADD R14, R0, 0x44 ;  /* 0x00000044000e7836 */ /* 0x008fe20000000000 */
[----:B------:R-:W-:-:S02]  /*2c80*/  IADD3 R22, P2, R32, R5, RZ ;  /* 0x0000000520167210 */ /* 0x000fc40007f5e0ff */
[----:B------:R-:W-:Y:S01]  /*2c90*/  ISETP.LT.AND P4, PT, R8, UR7, !P0 ;  /* 0x0000000708007c0c */ /* 0x000fe2000c781270 */
[----:B------:R2:W-:Y:S01]  /*2ca0*/  @P6 STG.E.U8 desc[UR10][R20.64], R31 ;  /* 0x0000001f14006986 */ /* 0x0005e2000c10110a */
[----:B------:R-:W-:Y:S01]  /*2cb0*/  LEA.HI.X.SX32 R23, R32, R4, 0x1, P2 ;  /* 0x0000000420177211 */ /* 0x000fe200010f0eff */
[----:B------:R-:W-:Y:S01]  /*2cc0*/  IMAD R32, R13, 0x8, R32 ;  /* 0x000000080d207824 */ /* 0x000fe200078e0220 */
[----:B-----5:R-:W-:Y:S01]  /*2cd0*/  PRMT R25, R11, 0x7773, RZ ;  /* 0x000077730b197816 */ /* 0x020fe200000000ff */
[----:B0-----:R-:W-:Y:S01]  /*2ce0*/  IMAD R19, R14, R13, RZ ;  /* 0x0000000d0e137224 */ /* 0x001fe200078e02ff */
[----:B------:R-:W-:Y:S02]  /*2cf0*/  IADD3 R8, P6, R10, R5, RZ ;  /* 0x000000050a087210 */ /* 0x000fe40007fde0ff */
[----:B------:R-:W-:Y:S01]  /*2d00*/  ISETP.LT.AND P2, PT, R34, UR7, !P0 ;  /* 0x0000000722007c0c */ /* 0x000fe2000c741270 */
[----:B------:R1:W-:Y:S01]  /*2d10*/  @P5 STG.E.U8 desc[UR10][R22.64], R25 ;  /* 0x0000001916005986 */ /* 0x0003e2000c10110a */
[----:B------:R-:W-:-:S02]  /*2d20*/  PRMT R29, R9, 0x7773, RZ ;  /* 0x00007773091d7816 */ /* 0x000fc400000000ff */
[-C--:B------:R-:W-:Y:S02]  /*2d30*/  LEA.HI.X.SX32 R9, R10, R4.reuse, 0x1, P6 ;  /* 0x000000040a097211 */ /* 0x080fe400030f0eff */
[-C--:B------:R-:W-:Y:S02]  /*2d40*/  IADD3 R10, P5, R32, R5.reuse, RZ ;  /* 0x00000005200a7210 */ /* 0x080fe40007fbe0ff */
[----:B------:R-:W-:Y:S01]  /*2d50*/  ISETP.LT.AND P6, PT, R14, UR7, !P0 ;  /* 0x000000070e007c0c */ /* 0x000fe2000c7c1270 */
[----:B------:R-:W-:Y:S01]  /*2d60*/  VIADD R14, R0, 0x4c ;  /* 0x0000004c000e7836 */ /* 0x000fe20000000000 */
[----:B------:R-:W-:Y:S01]  /*2d70*/  LEA.HI.X.SX32 R11, R32, R4, 0x1, P5 ;  /* 0x00000004200b7211 */ /* 0x000fe200028f0eff */
[----:B------:R0:W-:Y:S01]  /*2d80*/  @P4 STG.E.U8 desc[UR10][R8.64], R29 ;  /* 0x0000001d08004986 */ /* 0x0001e2000c10110a */
[----:B------:R-:W-:Y:S01]  /*2d90*/  IADD3 R18, P5, R19, R5, RZ ;  /* 0x0000000513127210 */ /* 0x000fe20007fbe0ff */
[----:B------:R-:W-:Y:S01]  /*2da0*/  IMAD R32, R13, 0x8, R32 ;  /* 0x000000080d207824 */ /* 0x000fe200078e0220 */
[----:B----4-:R-:W-:Y:S01]  /*2db0*/  PRMT R27, R2, 0x7770, RZ ;  /* 0x00007770021b7816 */ /* 0x010fe200000000ff */
[----:B--2---:R-:W-:Y:S01]  /*2dc0*/  IMAD R21, R14, R13, RZ ;  /* 0x0000000d0e157224 */ /* 0x004fe200078e02ff */
[----:B------:R-:W-:-:S02]  /*2dd0*/  ISETP.LT.AND P4, PT, R26, UR7, !P0 ;  /* 0x000000071a007c0c */ /* 0x000fc4000c781270 */
[-C--:B------:R-:W-:Y:S01]  /*2de0*/  LEA.HI.X.SX32 R19, R19, R4.reuse, 0x1, P5 ;  /* 0x0000000413137211 */ /* 0x080fe200028f0eff */
[----:B------:R2:W-:Y:S01]  /*2df0*/  @P2 STG.E.U8 desc[UR10][R10.64], R27 ;  /* 0x0000001b0a002986 */ /* 0x0005e2000c10110a */
[----:B------:R-:W-:Y:S01]  /*2e00*/  ISETP.LT.AND P2, PT, R14, UR7, !P0 ;  /* 0x000000070e007c0c */ /* 0x000fe2000c741270 */
[----:B------:R-:W-:Y:S01]  /*2e10*/  VIADD R14, R0, 0x54 ;  /* 0x00000054000e7836 */ /* 0x000fe20000000000 */
[----:B-1----:R-:W-:Y:S02]  /*2e20*/  PRMT R25, R6, 0x7770, RZ ;  /* 0x0000777006197816 */ /* 0x002fe400000000ff */
[----:B0-----:R-:W-:Y:S02]  /*2e30*/  IADD3 R8, P5, R32, R5, RZ ;  /* 0x0000000520087210 */ /* 0x001fe40007fbe0ff */
[----:B------:R-:W-:Y:S01]  /*2e40*/  PRMT R23, R2, 0x7771, RZ ;  /* 0x0000777102177816 */ /* 0x000fe200000000ff */
[----:B------:R0:W-:Y:S01]  /*2e50*/  @P6 STG.E.U8 desc[UR10][R18.64], R25 ;  /* 0x0000001912006986 */ /* 0x0001e2000c10110a */
[----:B------:R-:W-:Y:S01]  /*2e60*/  LEA.HI.X.SX32 R9, R32, R4, 0x1, P5 ;  /* 0x0000000420097211 */ /* 0x000fe200028f0eff */
[----:B------:R-:W-:Y:S01]  /*2e70*/  IMAD R32, R13, 0x8, R32 ;  /* 0x000000080d207824 */ /* 0x000fe200078e0220 */
[C---:B------:R-:W-:Y:S01]  /*2e80*/  ISETP.LT.AND P5, PT, R14.reuse, UR7, !P0 ;  /* 0x000000070e007c0c */ /* 0x040fe2000c7a1270 */
[----:B------:R-:W-:Y:S01]  /*2e90*/  IMAD R14, R14, R13, RZ ;  /* 0x0000000d0e0e7224 */ /* 0x000fe200078e02ff */
[-C--:B------:R-:W-:Y:S01]  /*2ea0*/  IADD3 R20, P6, R21, R5.reuse, RZ ;  /* 0x0000000515147210 */ /* 0x080fe20007fde0ff */
[----:B------:R1:W-:Y:S01]  /*2eb0*/  @P4 STG.E.U8 desc[UR10][R8.64], R23 ;  /* 0x0000001708004986 */ /* 0x0003e2000c10110a */
[----:B--2---:R-:W-:-:S02]  /*2ec0*/  IADD3 R10, P4, R32, R5, RZ ;  /* 0x00000005200a7210 */ /* 0x004fc40007f9e0ff */
[-C--:B------:R-:W-:Y:S02]  /*2ed0*/  LEA.HI.X.SX32 R21, R21, R4.reuse, 0x1, P6 ;  /* 0x0000000415157211 */ /* 0x080fe400030f0eff */
[----:B------:R-:W-:Y:S02]  /*2ee0*/  PRMT R29, R6, 0x7771, RZ ;  /* 0x00007771061d7816 */ /* 0x000fe400000000ff */
[-C--:B0-----:R-:W-:Y:S02]  /*2ef0*/  IADD3 R18, P6, R14, R5.reuse, RZ ;  /* 0x000000050e127210 */ /* 0x081fe40007fde0ff */
[-C--:B------:R-:W-:Y:S01]  /*2f00*/  LEA.HI.X.SX32 R11, R32, R4.reuse, 0x1, P4 ;  /* 0x00000004200b7211 */ /* 0x080fe200020f0eff */
[----:B------:R-:W-:Y:S01]  /*2f10*/  IMAD R32, R13, 0x8, R32 ;  /* 0x000000080d207824 */ /* 0x000fe200078e0220 */
[----:B------:R-:W-:Y:S01]  /*2f20*/  PRMT R25, R2, 0x7772, RZ ;  /* 0x0000777202197816 */ /* 0x000fe200000000ff */
[----:B------:R-:W-:Y:S01]  /*2f30*/  @P2 STG.E.U8 desc[UR10][R20.64], R29 ;  /* 0x0000001d14002986 */ /* 0x000fe2000c10110a */
[-C--:B------:R-:W-:Y:S01]  /*2f40*/  LEA.HI.X.SX32 R19, R14, R4.reuse, 0x1, P6 ;  /* 0x000000040e137211 */ /* 0x080fe200030f0eff */
[----:B------:R-:W-:Y:S01]  /*2f50*/  VIADD R14, R0, 0x64 ;  /* 0x00000064000e7836 */ /* 0x000fe20000000000 */
[----:B------:R-:W-:Y:S01]  /*2f60*/  PRMT R27, R6, 0x7772, RZ ;  /* 0x00007772061b7816 */ /* 0x000fe200000000ff */
[----:B------:R0:W-:Y:S01]  /*2f70*/  @P3 STG.E.U8 desc[UR10][R10.64], R25 ;  /* 0x000000190a003986 */ /* 0x0001e2000c10110a */
[----:B------:R-:W-:Y:S01]  /*2f80*/  ISETP.LT.AND P4, PT, R16, UR7, !P0 ;  /* 0x0000000710007c0c */ /* 0x000fe2000c781270 */
[----:B------:R-:W-:Y:S01]  /*2f90*/  VIADD R16, R0, 0x5c ;  /* 0x0000005c00107836 */ /* 0x000fe20000000000 */
[----:B------:R-:W-:Y:S01]  /*2fa0*/  ISETP.LT.AND P2, PT, R17, UR7, !P0 ;  /* 0x0000000711007c0c */ /* 0x000fe2000c741270 */
[----:B------:R2:W-:Y:S01]  /*2fb0*/  @P5 STG.E.U8 desc[UR10][R18.64], R27 ;  /* 0x0000001b12005986 */ /* 0x0005e2000c10110a */
[----:B-1----:R-:W-:Y:S01]  /*2fc0*/  IADD3 R8, P5, R32, R5, RZ ;  /* 0x0000000520087210 */ /* 0x002fe20007fbe0ff */
[-C--:B------:R-:W-:Y:S01]  /*2fd0*/  IMAD R17, R16, R13.reuse, RZ ;  /* 0x0000000d10117224 */ /* 0x080fe200078e02ff */
[----:B------:R-:W-:Y:S01]  /*2fe0*/  PRMT R23, R2, 0x7773, RZ ;  /* 0x0000777302177816 */ /* 0x000fe200000000ff */
[----:B------:R-:W-:Y:S01]  /*2ff0*/  IMAD R2, R14, R13, RZ ;  /* 0x0000000d0e027224 */ /* 0x000fe200078e02ff */
[----:B------:R-:W-:Y:S01]  /*3000*/  LEA.HI.X.SX32 R9, R32, R4, 0x1, P5 ;  /* 0x0000000420097211 */ /* 0x000fe200028f0eff */
[----:B------:R-:W-:Y:S01]  /*3010*/  IMAD R32, R13, 0x8, R32 ;  /* 0x000000080d207824 */ /* 0x000fe200078e0220 */
[----:B------:R-:W-:-:S02]  /*3020*/  ISETP.LT.AND P3, PT, R16, UR7, !P0 ;  /* 0x0000000710007c0c */ /* 0x000fc4000c761270 */
[CC--:B0-----:R-:W-:Y:S01]  /*3030*/  IADD3 R10, P6, R17.reuse, R5.reuse, RZ ;  /* 0x00000005110a7210 */ /* 0x0c1fe20007fde0ff */
[----:B------:R0:W-:Y:S01]  /*3040*/  @P4 STG.E.U8 desc[UR10][R8.64], R23 ;  /* 0x0000001708004986 */ /* 0x0001e2000c10110a */
[----:B------:R-:W-:Y:S02]  /*3050*/  ISETP.LT.AND P4, PT, R14, UR7, !P0 ;  /* 0x000000070e007c0c */ /* 0x000fe4000c781270 */
[-C--:B------:R-:W-:Y:S02]  /*3060*/  IADD3 R16, P5, R32, R5.reuse, RZ ;  /* 0x0000000520107210 */ /* 0x080fe40007fbe0ff */
[-C--:B------:R-:W-:Y:S02]  /*3070*/  LEA.HI.X.SX32 R11, R17, R4.reuse, 0x1, P6 ;  /* 0x00000004110b7211 */ /* 0x080fe400030f0eff */
[-C--:B------:R-:W-:Y:S02]  /*3080*/  IADD3 R14, P6, R2, R5.reuse, RZ ;  /* 0x00000005020e7210 */ /* 0x080fe40007fde0ff */
[-C--:B------:R-:W-:Y:S01]  /*3090*/  LEA.HI.X.SX32 R17, R32, R4.reuse, 0x1, P5 ;  /* 0x0000000420117211 */ /* 0x080fe200028f0eff */
[----:B------:R-:W-:Y:S01]  /*30a0*/  IMAD R32, R13, 0x8, R32 ;  /* 0x000000080d207824 */ /* 0x000fe200078e0220 */
[----:B--2---:R-:W-:Y:S01]  /*30b0*/  PRMT R27, R6, 0x7773, RZ ;  /* 0x00007773061b7816 */ /* 0x004fe200000000ff */
[----:B------:R-:W-:Y:S01]  /*30c0*/  VIADD R6, R0, 0x6c ;  /* 0x0000006c00067836 */ /* 0x000fe20000000000 */
[----:B------:R-:W-:Y:S01]  /*30d0*/  ISETP.LT.AND P5, PT, R15, UR7, !P0 ;  /* 0x000000070f007c0c */ /* 0x000fe2000c7a1270 */
[----:B------:R-:W-:Y:S01]  /*30e0*/  IMAD R18, R13, 0x8, R32 ;  /* 0x000000080d127824 */ /* 0x000fe200078e0220 */
[----:B------:R-:W-:Y:S01]  /*30f0*/  PRMT R21, R3, 0x7770, RZ ;  /* 0x0000777003157816 */ /* 0x000fe200000000ff */
[----:B------:R1:W-:Y:S01]  /*3100*/  @P3 STG.E.U8 desc[UR10][R10.64], R27 ;  /* 0x0000001b0a003986 */ /* 0x0003e2000c10110a */
[-C--:B------:R-:W-:Y:S01]  /*3110*/  LEA.HI.X.SX32 R15, R2, R4.reuse, 0x1, P6 ;  /* 0x00000004020f7211 */ /* 0x080fe200030f0eff */
[C---:B------:R-:W-:Y:S01]  /*3120*/  VIADD R2, R0.reuse, 0x74 ;  /* 0x0000007400027836 */ /* 0x040fe20000000000 */
[C---:B------:R-:W-:Y:S01]  /*3130*/  PRMT R25, R7.reuse, 0x7770, RZ ;  /* 0x0000777007197816 */ /* 0x040fe200000000ff */
[----:B------:R2:W-:Y:S01]  /*3140*/  @P2 STG.E.U8 desc[UR10][R16.64], R21 ;  /* 0x0000001510002986 */ /* 0x0005e2000c10110a */
[----:B------:R-:W-:Y:S01]  /*3150*/  VIADD R0, R0, 0x7c ;  /* 0x0000007c00007836 */ /* 0x000fe20000000000 */
[----:B0-----:R-:W-:Y:S01]  /*3160*/  IADD3 R8, P3, R32, R5, RZ ;  /* 0x0000000520087210 */ /* 0x001fe20007f7e0ff */
[-C--:B------:R-:W-:Y:S01]  /*3170*/  IMAD R19, R2, R13.reuse, RZ ;  /* 0x0000000d02137224 */ /* 0x080fe200078e02ff */
[----:B------:R0:W-:Y:S01]  /*3180*/  @P4 STG.E.U8 desc[UR10][R14.64], R25 ;  /* 0x000000190e004986 */ /* 0x0001e2000c10110a */
[C---:B------:R-:W-:Y:S01]  /*3190*/  ISETP.LT.AND P4, PT, R6.reuse, UR7, !P0 ;  /* 0x0000000706007c0c */ /* 0x040fe2000c781270 */
[-C--:B------:R-:W-:Y:S01]  /*31a0*/  IMAD R6, R6, R13.reuse, RZ ;  /* 0x0000000d06067224 */ /* 0x080fe200078e02ff */
[----:B------:R-:W-:Y:S01]  /*31b0*/  LEA.HI.X.SX32 R9, R32, R4, 0x1, P3 ;  /* 0x0000000420097211 */ /* 0x000fe200018f0eff */
[----:B------:R-:W-:Y:S01]  /*31c0*/  IMAD R20, R0, R13, RZ ;  /* 0x0000000d00147224 */ /* 0x000fe200078e02ff */
[----:B------:R-:W-:Y:S01]  /*31d0*/  PRMT R23, R7, 0x7772, RZ ;  /* 0x0000777207177816 */ /* 0x000fe200000000ff */
[----:B------:R-:W-:Y:S01]  /*31e0*/  IMAD R13, R13, 0x8, R18 ;  /* 0x000000080d0d7824 */ /* 0x000fe200078e0212 */
[----:B-1----:R-:W-:-:S02]  /*31f0*/  IADD3 R10, P2, R6, R5, RZ ;  /* 0x00000005060a7210 */ /* 0x002fc40007f5e0ff */
[CC--:B--2---:R-:W-:Y:S02]  /*3200*/  IADD3 R16, P6, R19.reuse, R5.reuse, RZ ;  /* 0x0000000513107210 */ /* 0x0c4fe40007fde0ff */
[-C--:B------:R-:W-:Y:S02]  /*3210*/  LEA.HI.X.SX32 R11, R6, R4.reuse, 0x1, P2 ;  /* 0x00000004060b7211 */ /* 0x080fe400010f0eff */
[CC--:B0-----:R-:W-:Y:S02]  /*3220*/  IADD3 R14, P3, R18.reuse, R5.reuse, RZ ;  /* 0x00000005120e7210 */ /* 0x0c1fe40007f7e0ff */
[-C--:B------:R-:W-:Y:S02]  /*3230*/  LEA.HI.X.SX32 R17, R19, R4.reuse, 0x1, P6 ;  /* 0x0000000413117211 */ /* 0x080fe400030f0eff */
[----:B------:R-:W-:Y:S02]  /*3240*/  LEA.HI.X.SX32 R15, R18, R4, 0x1, P3 ;  /* 0x00000004120f7211 */ /* 0x000fe400018f0eff */
[----:B------:R-:W-:-:S02]  /*3250*/  IADD3 R18, P2, R13, R5, RZ ;  /* 0x000000050d127210 */ /* 0x000fc40007f5e0ff */
[----:B------:R-:W-:Y:S02]  /*3260*/  ISETP.LT.AND P3, PT, R12, UR7, !P0 ;  /* 0x000000070c007c0c */ /* 0x000fe4000c761270 */
[----:B------:R-:W-:Y:S02]  /*3270*/  LEA.HI.X.SX32 R19, R13, R4, 0x1, P2 ;  /* 0x000000040d137211 */ /* 0x000fe400010f0eff */
[----:B------:R-:W-:Y:S02]  /*3280*/  ISETP.LT.AND P2, PT, R2, UR7, !P0 ;  /* 0x0000000702007c0c */ /* 0x000fe4000c741270 */
[----:B------:R-:W-:Y:S02]  /*3290*/  ISETP.LT.AND P0, PT, R0, UR7, !P0 ;  /* 0x0000000700007c0c */ /* 0x000fe4000c701270 */
[----:B------:R-:W-:Y:S02]  /*32a0*/  PRMT R21, R3, 0x7771, RZ ;  /* 0x0000777103157816 */ /* 0x000fe400000000ff */
[----:B------:R-:W-:-:S02]  /*32b0*/  IADD3 R12, P6, R20, R5, RZ ;  /* 0x00000005140c7210 */ /* 0x000fc40007fde0ff */
[----:B------:R-:W-:Y:S01]  /*32c0*/  PRMT R25, R7, 0x7771, RZ ;  /* 0x0000777107197816 */ /* 0x000fe200000000ff */
[----:B------:R0:W-:Y:S01]  /*32d0*/  @P5 STG.E.U8 desc[UR10][R8.64], R21 ;  /* 0x0000001508005986 */ /* 0x0001e2000c10110a */
[C---:B------:R-:W-:Y:S02]  /*32e0*/  PRMT R5, R3.reuse, 0x7772, RZ ;  /* 0x0000777203057816 */ /* 0x040fe400000000ff */
[----:B------:R-:W-:Y:S01]  /*32f0*/  PRMT R3, R3, 0x7773, RZ ;  /* 0x0000777303037816 */ /* 0x000fe200000000ff */
[----:B------:R0:W-:Y:S01]  /*3300*/  @P4 STG.E.U8 desc[UR10][R10.64], R25 ;  /* 0x000000190a004986 */ /* 0x0001e2000c10110a */
[----:B------:R-:W-:Y:S02]  /*3310*/  LEA.HI.X.SX32 R13, R20, R4, 0x1, P6 ;  /* 0x00000004140d7211 */ /* 0x000fe400030f0eff */
[----:B------:R-:W-:Y:S01]  /*3320*/  PRMT R7, R7, 0x7773, RZ ;  /* 0x0000777307077816 */ /* 0x000fe200000000ff */
[----:B------:R0:W-:Y:S04]  /*3330*/  @P3 STG.E.U8 desc[UR10][R14.64], R5 ;  /* 0x000000050e003986 */ /* 0x0001e8000c10110a */
[----:B------:R0:W-:Y:S04]  /*3340*/  @P2 STG.E.U8 desc[UR10][R16.64], R23 ;  /* 0x0000001710002986 */ /* 0x0001e8000c10110a */
[----:B------:R0:W-:Y:S01]  /*3350*/  @P1 STG.E.U8 desc[UR10][R18.64], R3 ;  /* 0x0000000312001986 */ /* 0x0001e2000c10110a */
[----:B------:R-:W-:Y:S05]  /*3360*/  @!P0 EXIT ;  /* 0x000000000000894d */ /* 0x000fea0003800000 */
[----:B------:R-:W-:Y:S01]  /*3370*/  STG.E.U8 desc[UR10][R12.64], R7 ;  /* 0x000000070c007986 */ /* 0x000fe2000c10110a */
[----:B------:R-:W-:Y:S05]  /*3380*/  EXIT ;  /* 0x000000000000794d */ /* 0x000fea0003800000 */
.L_x_3:
[----:B------:R-:W-:-:S00]  /*3390*/  BRA `(.L_x_3) ;  /* 0xfffffffc00fc7947 */ /* 0x000fc0000383ffff */
[----:B------:R-:W-:-:S00]  /*33a0*/  NOP ;  /* 0x0000000000007918 */ /* 0x000fc00000000000 */
        /* <DEDUP_REMOVED lines=13> */
.L_x_4:


//--------------------- .nv.shared.matmul_kernel  --------------------------
	.section	.nv.shared.matmul_kernel,"aw",@nobits
	.sectionflags	@""
	.align	16
	.zero		1024


//--------------------- .nv.shared.reserved.0     --------------------------
	.section	.nv.shared.reserved.0,"aw",@nobits
	.weak		__nv_reservedSMEM_offset_0_alias
	.size		__nv_reservedSMEM_offset_0_alias, 0, 0
	.other		__nv_reservedSMEM_offset_0_alias,@"STO_CUDA_RESERVED_SHARED STV_DEFAULT"
__nv_reservedSMEM_offset_0_alias:
	.zero		0


//--------------------- .nv.constant0.matmul_kernel --------------------------
	.section	.nv.constant0.matmul_kernel,"a",@progbits
	.sectionflags	@""
	.align	4
.nv.constant0.matmul_kernel:
	.zero		608


//--------------------- SYMBOLS --------------------------

	.type		.nv.reservedSmem.offset0,@object
	.size		.nv.reservedSmem.offset0,0x4
